	.target	sm_90a

	.elftype	@"ET_EXEC"


//--------------------- .note.nv.tkinfo           --------------------------
	.section	.note.nv.tkinfo,"",@"SHT_NOTE"
	.sectionflags	@"SHF_NOTE_NV_TKINFO"
	.tkinfo
        /*0018*/ 	.word	0x00000002
        /*0030*/ 	.string	""
        /*0030*/ 	.string	"ptxas"
        /*0030*/ 	.string	"Cuda compilation tools, release 13.0, V13.0.88"
        /*0030*/ 	.string	"Build cuda_13.0.r13.0/compiler.36424714_0"
        /*0030*/ 	.string	"-arch sm_90a -m 64 "



//--------------------- .note.nv.cuinfo           --------------------------
	.section	.note.nv.cuinfo,"",@"SHT_NOTE"
	.sectionflags	@"SHF_NOTE_NV_CUINFO"
        /*0018*/ 	.short	0x0002
        /*001a*/ 	.short	0x005a
        /*001c*/ 	.short	0x0082
	.zero		2


//--------------------- .nv.info                  --------------------------
	.section	.nv.info,"",@"SHT_CUDA_INFO"
	.align	4


	//----- nvinfo : EIATTR_REGCOUNT
	.align		4
        /*0000*/ 	.byte	0x04, 0x2f
        /*0002*/ 	.short	(.L_12 - .L_11)
	.align		4
.L_11:
        /*0004*/ 	.word	index@(_ZN7cutlass13device_kernelINS_4gemm6kernel13GemmUniversalIN4cute5tupleIJiiiiEEENS1_10collective13CollectiveMmaINS1_37MainloopSm90TmaGmmaWarpSpecializedFP8ILi4ENS5_IJNS4_1CILi1EEESB_SB_EEENS1_35KernelTmaWarpSpecializedCooperativeEEENS5_IJNSA_ILi128EEENSA_ILi256EEENSA_ILi32EEEEEENS_12float_e4m3_tENS5_IJlSB_lEEESJ_SK_NS4_8TiledMMAINS4_8MMA_AtomIJNS4_4SM904GMMA31MMA_64x256x32_F32E4M3E4M3_SS_TNILNSO_7ScaleInE1ELSQ_1EEEEEENS4_6LayoutINS5_IJNSA_ILi2EEESB_SB_EEENS5_IJSB_NSA_ILi0EEESW_EEEEENS5_IJNS4_10UnderscoreESZ_SZ_EEEEENS4_13SM90_TMA_LOADENS4_14ComposedLayoutINS4_7SwizzleILi1ELi4ELi3EEENS4_18smem_ptr_flag_bitsILi8EEENST_INS5_IJNSA_ILi8EEESH_EEENS5_IJSH_SB_EEEEEEEvNS4_8identityES12_S1C_vS1D_EENS_8epilogue10collective6detail29Sm90TmaWarpSpecializedAdapterINS1G_15DefaultEpilogueISJ_SK_SK_NS1F_6thread17LinearCombinationISJ_Li1EffLNS1K_9ScaleType4KindE0ELNS_15FloatRoundStyleE2ESJ_EENS1_15EpilogueDefaultEEEEEvvEEEEvNT_6ParamsE)
        /*0008*/ 	.word	0x000000a8


	//----- nvinfo : EIATTR_FRAME_SIZE
	.align		4
.L_12:
        /*000c*/ 	.byte	0x04, 0x11
        /*000e*/ 	.short	(.L_14 - .L_13)
	.align		4
.L_13:
        /*0010*/ 	.word	index@(_ZN7cutlass13device_kernelINS_4gemm6kernel13GemmUniversalIN4cute5tupleIJiiiiEEENS1_10collective13CollectiveMmaINS1_37MainloopSm90TmaGmmaWarpSpecializedFP8ILi4ENS5_IJNS4_1CILi1EEESB_SB_EEENS1_35KernelTmaWarpSpecializedCooperativeEEENS5_IJNSA_ILi128EEENSA_ILi256EEENSA_ILi32EEEEEENS_12float_e4m3_tENS5_IJlSB_lEEESJ_SK_NS4_8TiledMMAINS4_8MMA_AtomIJNS4_4SM904GMMA31MMA_64x256x32_F32E4M3E4M3_SS_TNILNSO_7ScaleInE1ELSQ_1EEEEEENS4_6LayoutINS5_IJNSA_ILi2EEESB_SB_EEENS5_IJSB_NSA_ILi0EEESW_EEEEENS5_IJNS4_10UnderscoreESZ_SZ_EEEEENS4_13SM90_TMA_LOADENS4_14ComposedLayoutINS4_7SwizzleILi1ELi4ELi3EEENS4_18smem_ptr_flag_bitsILi8EEENST_INS5_IJNSA_ILi8EEESH_EEENS5_IJSH_SB_EEEEEEEvNS4_8identityES12_S1C_vS1D_EENS_8epilogue10collective6detail29Sm90TmaWarpSpecializedAdapterINS1G_15DefaultEpilogueISJ_SK_SK_NS1F_6thread17LinearCombinationISJ_Li1EffLNS1K_9ScaleType4KindE0ELNS_15FloatRoundStyleE2ESJ_EENS1_15EpilogueDefaultEEEEEvvEEEEvNT_6ParamsE)
        /*0014*/ 	.word	0x00000100


	//----- nvinfo : EIATTR_MIN_STACK_SIZE
	.align		4
.L_14:
        /*0018*/ 	.byte	0x04, 0x12
        /*001a*/ 	.short	(.L_16 - .L_15)
	.align		4
.L_15:
        /*001c*/ 	.word	index@(_ZN7cutlass13device_kernelINS_4gemm6kernel13GemmUniversalIN4cute5tupleIJiiiiEEENS1_10collective13CollectiveMmaINS1_37MainloopSm90TmaGmmaWarpSpecializedFP8ILi4ENS5_IJNS4_1CILi1EEESB_SB_EEENS1_35KernelTmaWarpSpecializedCooperativeEEENS5_IJNSA_ILi128EEENSA_ILi256EEENSA_ILi32EEEEEENS_12float_e4m3_tENS5_IJlSB_lEEESJ_SK_NS4_8TiledMMAINS4_8MMA_AtomIJNS4_4SM904GMMA31MMA_64x256x32_F32E4M3E4M3_SS_TNILNSO_7ScaleInE1ELSQ_1EEEEEENS4_6LayoutINS5_IJNSA_ILi2EEESB_SB_EEENS5_IJSB_NSA_ILi0EEESW_EEEEENS5_IJNS4_10UnderscoreESZ_SZ_EEEEENS4_13SM90_TMA_LOADENS4_14ComposedLayoutINS4_7SwizzleILi1ELi4ELi3EEENS4_18smem_ptr_flag_bitsILi8EEENST_INS5_IJNSA_ILi8EEESH_EEENS5_IJSH_SB_EEEEEEEvNS4_8identityES12_S1C_vS1D_EENS_8epilogue10collective6detail29Sm90TmaWarpSpecializedAdapterINS1G_15DefaultEpilogueISJ_SK_SK_NS1F_6thread17LinearCombinationISJ_Li1EffLNS1K_9ScaleType4KindE0ELNS_15FloatRoundStyleE2ESJ_EENS1_15EpilogueDefaultEEEEEvvEEEEvNT_6ParamsE)
        /*0020*/ 	.word	0x00000100
.L_16:


//--------------------- .nv.compat                --------------------------
	.section	.nv.compat,"",@"SHT_CUDA_COMPAT_INFO"
	.align	4
        /*0000*/ 	.byte	0x02, 0x09, 0x01, 0x00, 0x02, 0x02, 0x04, 0x00, 0x02, 0x05, 0x05, 0x00, 0x03, 0x07, 0x01, 0x01
        /*0010*/ 	.byte	0x02, 0x03, 0x01, 0x00, 0x02, 0x06, 0x01, 0x00, 0x04, 0x0b, 0x08, 0x00, 0x00, 0x00, 0x00, 0x00
        /*0020*/ 	.byte	0x00, 0x00, 0x00, 0x00


//--------------------- .nv.info._ZN7cutlass13device_kernelINS_4gemm6kernel13GemmUniversalIN4cute5tupleIJiiiiEEENS1_10collective13CollectiveMmaINS1_37MainloopSm90TmaGmmaWarpSpecializedFP8ILi4ENS5_IJNS4_1CILi1EEESB_SB_EEENS1_35KernelTmaWarpSpecializedCooperativeEEENS5_IJNSA_ILi128EEENSA_ILi256EEENSA_ILi32EEEEEENS_12float_e4m3_tENS5_IJlSB_lEEESJ_SK_NS4_8TiledMMAINS4_8MMA_AtomIJNS4_4SM904GMMA31MMA_64x256x32_F32E4M3E4M3_SS_TNILNSO_7ScaleInE1ELSQ_1EEEEEENS4_6LayoutINS5_IJNSA_ILi2EEESB_SB_EEENS5_IJSB_NSA_ILi0EEESW_EEEEENS5_IJNS4_10UnderscoreESZ_SZ_EEEEENS4_13SM90_TMA_LOADENS4_14ComposedLayoutINS4_7SwizzleILi1ELi4ELi3EEENS4_18smem_ptr_flag_bitsILi8EEENST_INS5_IJNSA_ILi8EEESH_EEENS5_IJSH_SB_EEEEEEEvNS4_8identityES12_S1C_vS1D_EENS_8epilogue10collective6detail29Sm90TmaWarpSpecializedAdapterINS1G_15DefaultEpilogueISJ_SK_SK_NS1F_6thread17LinearCombinationISJ_Li1EffLNS1K_9ScaleType4KindE0ELNS_15FloatRoundStyleE2ESJ_EENS1_15EpilogueDefaultEEEEEvvEEEEvNT_6ParamsE --------------------------
	.section	.nv.info._ZN7cutlass13device_kernelINS_4gemm6kernel13GemmUniversalIN4cute5tupleIJiiiiEEENS1_10collective13CollectiveMmaINS1_37MainloopSm90TmaGmmaWarpSpecializedFP8ILi4ENS5_IJNS4_1CILi1EEESB_SB_EEENS1_35KernelTmaWarpSpecializedCooperativeEEENS5_IJNSA_ILi128EEENSA_ILi256EEENSA_ILi32EEEEEENS_12float_e4m3_tENS5_IJlSB_lEEESJ_SK_NS4_8TiledMMAINS4_8MMA_AtomIJNS4_4SM904GMMA31MMA_64x256x32_F32E4M3E4M3_SS_TNILNSO_7ScaleInE1ELSQ_1EEEEEENS4_6LayoutINS5_IJNSA_ILi2EEESB_SB_EEENS5_IJSB_NSA_ILi0EEESW_EEEEENS5_IJNS4_10UnderscoreESZ_SZ_EEEEENS4_13SM90_TMA_LOADENS4_14ComposedLayoutINS4_7SwizzleILi1ELi4ELi3EEENS4_18smem_ptr_flag_bitsILi8EEENST_INS5_IJNSA_ILi8EEESH_EEENS5_IJSH_SB_EEEEEEEvNS4_8identityES12_S1C_vS1D_EENS_8epilogue10collective6detail29Sm90TmaWarpSpecializedAdapterINS1G_15DefaultEpilogueISJ_SK_SK_NS1F_6thread17LinearCombinationISJ_Li1EffLNS1K_9ScaleType4KindE0ELNS_15FloatRoundStyleE2ESJ_EENS1_15EpilogueDefaultEEEEEvvEEEEvNT_6ParamsE,"",@"SHT_CUDA_INFO"
	.sectionflags	@""
	.align	4


	//----- nvinfo : EIATTR_CUDA_API_VERSION
	.align		4
        /*0000*/ 	.byte	0x04, 0x37
        /*0002*/ 	.short	(.L_18 - .L_17)
.L_17:
        /*0004*/ 	.word	0x00000082


	//----- nvinfo : EIATTR_KPARAM_INFO
	.align		4
.L_18:
        /*0008*/ 	.byte	0x04, 0x17
        /*000a*/ 	.short	(.L_20 - .L_19)
.L_19:
        /*000c*/ 	.word	0x00000000
        /*0010*/ 	.short	0x0000
        /*0012*/ 	.short	0x0070
        /*0014*/ 	.byte	0x00, 0xf0, 0x01, 0x10


	//----- nvinfo : EIATTR_SPARSE_MMA_MASK
	.align		4
.L_20:
        /*0018*/ 	.byte	0x03, 0x50
        /*001a*/ 	.short	0x0000


	//----- nvinfo : EIATTR_MAXREG_COUNT
	.align		4
        /*001c*/ 	.byte	0x03, 0x1b
        /*001e*/ 	.short	0x00a8


	//----- nvinfo : EIATTR_NUM_BARRIERS
	.align		4
        /*0020*/ 	.byte	0x02, 0x4c
        /*0022*/ 	.byte	0x01
	.zero		1


	//----- nvinfo : EIATTR_ANNOTATIONS
	.align		4
        /*0024*/ 	.byte	0x04, 0x55
        /*0026*/ 	.short	(.L_22 - .L_21)


	//   ....[0]....
.L_21:
        /*0028*/ 	.word	0x00000001
        /*002c*/ 	.byte	0x90, 0x05, 0x00, 0x00, 0x01, 0x00, 0x00, 0x00, 0xb0, 0x05, 0x00, 0x00, 0x01, 0x00, 0x00, 0x00
        /* <DEDUP_REMOVED lines=193> */
        /*0c4c*/ 	.byte	0x80, 0xff, 0x00, 0x00


	//----- nvinfo : EIATTR_MERCURY_ISA_VERSION
	.align		4
.L_22:
        /*0c50*/ 	.byte	0x03, 0x5f
        /*0c52*/ 	.short	0x0101


	//----- nvinfo : EIATTR_INT_WARP_WIDE_INSTR_OFFSETS
	.align		4
        /*0c54*/ 	.byte	0x04, 0x31
        /*0c56*/ 	.short	(.L_24 - .L_23)


	//   ....[0]....
.L_23:
        /*0c58*/ 	.word	0x00000460


	//   ....[1]....
        /*0c5c*/ 	.word	0x00000470


	//   ....[2]....
        /*0c60*/ 	.word	0x000005a0


	//----- nvinfo : EIATTR_COOP_GROUP_MASK_REGIDS
	.align		4
.L_24:
        /*0c64*/ 	.byte	0x04, 0x29
        /*0c66*/ 	.short	(.L_26 - .L_25)


	//   ....[0]....
.L_25:
        /*0c68*/ 	.word	0xffffffff


	//   ....[1]....
        /*0c6c*/ 	.word	0xffffffff


	//   ....[2]....
        /*0c70*/ 	.word	0xffffffff


	//   ....[3]....
        /*0c74*/ 	.word	0xffffffff


	//   ....[4]....
        /*0c78*/ 	.word	0xffffffff


	//----- nvinfo : EIATTR_COOP_GROUP_INSTR_OFFSETS
	.align		4
.L_26:
        /*0c7c*/ 	.byte	0x04, 0x28
        /*0c7e*/ 	.short	(.L_28 - .L_27)


	//   ....[0]....
.L_27:
        /*0c80*/ 	.word	0x00000070


	//   ....[1]....
        /*0c84*/ 	.word	0x00000080


	//   ....[2]....
        /*0c88*/ 	.word	0x000001a0


	//   ....[3]....
        /*0c8c*/ 	.word	0x000003b0


	//   ....[4]....
        /*0c90*/ 	.word	0x000012f0


	//----- nvinfo : EIATTR_REG_RECONFIG
	.align		4
.L_28:
        /*0c94*/ 	.byte	0x01, 0x54
	.zero		2


	//----- nvinfo : EIATTR_MBARRIER_INSTR_OFFSETS
	.align		4
        /*0c98*/ 	.byte	0x04, 0x39
        /*0c9a*/ 	.short	(.L_30 - .L_29)


	//   ....[0]....
.L_29:
        /*0c9c*/ 	.word	0x00000320
        /*0ca0*/ 	.word	0x000000ff
        /*0ca4*/ 	.word	0x00000000
        /*0ca8*/ 	.short	0x0100
        /*0caa*/ 	.byte	0x09
	.zero		1


	//   ....[1]....
        /*0cac*/ 	.word	0x00000330
        /*0cb0*/ 	.word	0x000000ff
        /*0cb4*/ 	.word	0x00000020
        /*0cb8*/ 	.short	0x0100
        /*0cba*/ 	.byte	0x09
	.zero		1


	//   ....[2]....
        /*0cbc*/ 	.word	0x00000340
        /*0cc0*/ 	.word	0x000000ff
        /*0cc4*/ 	.word	0x00000008
        /*0cc8*/ 	.short	0x0100
        /*0cca*/ 	.byte	0x09
	.zero		1


	//   ....[3]....
        /*0ccc*/ 	.word	0x00000350
        /*0cd0*/ 	.word	0x000000ff
        /*0cd4*/ 	.word	0x00000028
        /*0cd8*/ 	.short	0x0100
        /*0cda*/ 	.byte	0x09
	.zero		1


	//   ....[4]....
        /*0cdc*/ 	.word	0x00000360
        /*0ce0*/ 	.word	0x000000ff
        /*0ce4*/ 	.word	0x00000010
        /*0ce8*/ 	.short	0x0100
        /*0cea*/ 	.byte	0x09
	.zero		1


	//   ....[5]....
        /*0cec*/ 	.word	0x00000370
        /*0cf0*/ 	.word	0x000000ff
        /*0cf4*/ 	.word	0x00000030
        /*0cf8*/ 	.short	0x0100
        /*0cfa*/ 	.byte	0x09
	.zero		1


	//   ....[6]....
        /*0cfc*/ 	.word	0x00000380
        /*0d00*/ 	.word	0x000000ff
        /*0d04*/ 	.word	0x00000018
        /*0d08*/ 	.short	0x0100
        /*0d0a*/ 	.byte	0x09
	.zero		1


	//   ....[7]....
        /*0d0c*/ 	.word	0x00000390
        /*0d10*/ 	.word	0x000000ff
        /*0d14*/ 	.word	0x00000038
        /*0d18*/ 	.short	0x0100
        /*0d1a*/ 	.byte	0x09
	.zero		1


	//   ....[8]....
        /*0d1c*/ 	.word	0x000005d0
        /*0d20*/ 	.word	0x000000ff
        /*0d24*/ 	.word	0x00000050
        /*0d28*/ 	.short	0x0100
        /*0d2a*/ 	.byte	0x06
	.zero		1


	//   ....[9]....
        /*0d2c*/ 	.word	0x000005e0
        /*0d30*/ 	.word	0x000000ff
        /*0d34*/ 	.word	0x00000058
        /*0d38*/ 	.short	0x0100
        /*0d3a*/ 	.byte	0x06
	.zero		1


	//   ....[10]....
        /*0d3c*/ 	.word	0x00001b00
        /*0d40*/ 	.word	0x000000ff
        /*0d44*/ 	.word	0x00000000
        /*0d48*/ 	.short	0x010a
        /*0d4a*/ 	.byte	0x06
	.zero		1


	//   ....[11]....
        /*0d4c*/ 	.word	0x00001b40
        /*0d50*/ 	.word	0x000000ff
        /*0d54*/ 	.word	0x00000000
        /*0d58*/ 	.short	0x010a
        /*0d5a*/ 	.byte	0x06
	.zero		1


	//   ....[12]....
        /*0d5c*/ 	.word	0x00002d00
        /*0d60*/ 	.word	0x000000ff
        /*0d64*/ 	.word	0x00000000
        /*0d68*/ 	.short	0x010a
        /*0d6a*/ 	.byte	0x09
	.zero		1


	//   ....[13]....
        /*0d6c*/ 	.word	0x00002d40
        /*0d70*/ 	.word	0x000000ff
        /*0d74*/ 	.word	0x00000000
        /*0d78*/ 	.short	0x010a
        /*0d7a*/ 	.byte	0x09
	.zero		1


	//   ....[14]....
        /*0d7c*/ 	.word	0x00003d10
        /*0d80*/ 	.word	0x000000ff
        /*0d84*/ 	.word	0x00000000
        /*0d88*/ 	.short	0x0101
        /*0d8a*/ 	.byte	0x08
	.zero		1


	//   ....[15]....
        /*0d8c*/ 	.word	0x00004ec0
        /*0d90*/ 	.word	0x000000ff
        /*0d94*/ 	.word	0x00000000
        /*0d98*/ 	.short	0x0101
        /*0d9a*/ 	.byte	0x06
	.zero		1


	//   ....[16]....
        /*0d9c*/ 	.word	0x0000f190
        /*0da0*/ 	.word	0x0000000d
        /*0da4*/ 	.word	0x00000020
        /*0da8*/ 	.short	0x010a
        /*0daa*/ 	.byte	0x3f
	.zero		1


	//   ....[17]....
        /*0dac*/ 	.word	0x0000f5a0
        /*0db0*/ 	.word	0x00000003
        /*0db4*/ 	.word	0x00000058
        /*0db8*/ 	.short	0x0101
        /*0dba*/ 	.byte	0x3f
	.zero		1


	//   ....[18]....
        /*0dbc*/ 	.word	0x0000fcd0
        /*0dc0*/ 	.word	0x00000007
        /*0dc4*/ 	.word	0x00000000
        /*0dc8*/ 	.short	0x010a
        /*0dca*/ 	.byte	0x3f
	.zero		1


	//   ....[19]....
        /*0dcc*/ 	.word	0x0000fd50
        /*0dd0*/ 	.word	0x00000009
        /*0dd4*/ 	.word	0x00000000
        /*0dd8*/ 	.short	0x010a
        /*0dda*/ 	.byte	0x3f
	.zero		1


	//   ....[20]....
        /*0ddc*/ 	.word	0x0000fde0
        /*0de0*/ 	.word	0x00000006
        /*0de4*/ 	.word	0x00000000
        /*0de8*/ 	.short	0x010a
        /*0dea*/ 	.byte	0x3f
	.zero		1


	//   ....[21]....
        /*0dec*/ 	.word	0x0000fe70
        /*0df0*/ 	.word	0x00000003
        /*0df4*/ 	.word	0x00000000
        /*0df8*/ 	.short	0x010a
        /*0dfa*/ 	.byte	0x3f
	.zero		1


	//   ....[22]....
        /*0dfc*/ 	.word	0x0000fee0
        /*0e00*/ 	.word	0x00000003
        /*0e04*/ 	.word	0x00000000
        /*0e08*/ 	.short	0x010a
        /*0e0a*/ 	.byte	0x3f
	.zero		1


	//   ....[23]....
        /*0e0c*/ 	.word	0x0000ff50
        /*0e10*/ 	.word	0x00000000
        /*0e14*/ 	.word	0x00000000
        /*0e18*/ 	.short	0x010a
        /*0e1a*/ 	.byte	0x3f
	.zero		1


	//   ....[24]....
        /*0e1c*/ 	.word	0x00010030
        /*0e20*/ 	.word	0x0000000d
        /*0e24*/ 	.word	0x00000020
        /*0e28*/ 	.short	0x010a
        /*0e2a*/ 	.byte	0x3f
	.zero		1


	//   ....[25]....
        /*0e2c*/ 	.word	0x00010110
        /*0e30*/ 	.word	0x00000007
        /*0e34*/ 	.word	0x00000000
        /*0e38*/ 	.short	0x010a
        /*0e3a*/ 	.byte	0x3f
	.zero		1


	//   ....[26]....
        /*0e3c*/ 	.word	0x00010160
        /*0e40*/ 	.word	0x00000009
        /*0e44*/ 	.word	0x00000000
        /*0e48*/ 	.short	0x010a
        /*0e4a*/ 	.byte	0x3f
	.zero		1


	//   ....[27]....
        /*0e4c*/ 	.word	0x000101b0
        /*0e50*/ 	.word	0x00000006
        /*0e54*/ 	.word	0x00000000
        /*0e58*/ 	.short	0x010a
        /*0e5a*/ 	.byte	0x3f
	.zero		1


	//----- nvinfo : EIATTR_NUM_MBARRIERS
	.align		4
.L_30:
        /*0e5c*/ 	.byte	0x03, 0x38
        /*0e5e*/ 	.short	0x000a


	//----- nvinfo : EIATTR_EXIT_INSTR_OFFSETS
	.align		4
        /*0e60*/ 	.byte	0x04, 0x1c
        /*0e62*/ 	.short	(.L_32 - .L_31)


	//   ....[0]....
.L_31:
        /*0e64*/ 	.word	0x00000640


	//   ....[1]....
        /*0e68*/ 	.word	0x00000f90


	//   ....[2]....
        /*0e6c*/ 	.word	0x0000e7d0


	//   ....[3]....
        /*0e70*/ 	.word	0x0000ee20


	//   ....[4]....
        /*0e74*/ 	.word	0x0000fec0


	//----- nvinfo : EIATTR_MAX_THREADS
	.align		4
.L_32:
        /*0e78*/ 	.byte	0x04, 0x05
        /*0e7a*/ 	.short	(.L_34 - .L_33)
.L_33:
        /*0e7c*/ 	.word	0x00000180
        /*0e80*/ 	.word	0x00000001
        /*0e84*/ 	.word	0x00000001


	//----- nvinfo : EIATTR_CRS_STACK_SIZE
	.align		4
.L_34:
        /*0e88*/ 	.byte	0x04, 0x1e
        /*0e8a*/ 	.short	(.L_36 - .L_35)
.L_35:
        /*0e8c*/ 	.word	0x00000000


	//----- nvinfo : EIATTR_CBANK_PARAM_SIZE
	.align		4
.L_36:
        /*0e90*/ 	.byte	0x03, 0x19
        /*0e92*/ 	.short	0x0470


	//----- nvinfo : EIATTR_PARAM_CBANK
	.align		4
        /*0e94*/ 	.byte	0x04, 0x0a
        /*0e96*/ 	.short	(.L_38 - .L_37)
	.align		4
.L_37:
        /*0e98*/ 	.word	index@(.nv.constant0._ZN7cutlass13device_kernelINS_4gemm6kernel13GemmUniversalIN4cute5tupleIJiiiiEEENS1_10collective13CollectiveMmaINS1_37MainloopSm90TmaGmmaWarpSpecializedFP8ILi4ENS5_IJNS4_1CILi1EEESB_SB_EEENS1_35KernelTmaWarpSpecializedCooperativeEEENS5_IJNSA_ILi128EEENSA_ILi256EEENSA_ILi32EEEEEENS_12float_e4m3_tENS5_IJlSB_lEEESJ_SK_NS4_8TiledMMAINS4_8MMA_AtomIJNS4_4SM904GMMA31MMA_64x256x32_F32E4M3E4M3_SS_TNILNSO_7ScaleInE1ELSQ_1EEEEEENS4_6LayoutINS5_IJNSA_ILi2EEESB_SB_EEENS5_IJSB_NSA_ILi0EEESW_EEEEENS5_IJNS4_10UnderscoreESZ_SZ_EEEEENS4_13SM90_TMA_LOADENS4_14ComposedLayoutINS4_7SwizzleILi1ELi4ELi3EEENS4_18smem_ptr_flag_bitsILi8EEENST_INS5_IJNSA_ILi8EEESH_EEENS5_IJSH_SB_EEEEEEEvNS4_8identityES12_S1C_vS1D_EENS_8epilogue10collective6detail29Sm90TmaWarpSpecializedAdapterINS1G_15DefaultEpilogueISJ_SK_SK_NS1F_6thread17LinearCombinationISJ_Li1EffLNS1K_9ScaleType4KindE0ELNS_15FloatRoundStyleE2ESJ_EENS1_15EpilogueDefaultEEEEEvvEEEEvNT_6ParamsE)
        /*0e9c*/ 	.short	0x0210
        /*0e9e*/ 	.short	0x0470


	//----- nvinfo : EIATTR_SW_WAR
	.align		4
.L_38:
        /*0ea0*/ 	.byte	0x04, 0x36
        /*0ea2*/ 	.short	(.L_40 - .L_39)
.L_39:
        /*0ea4*/ 	.word	0x00000008
.L_40:


//--------------------- .nv.callgraph             --------------------------
	.section	.nv.callgraph,"",@"SHT_CUDA_CALLGRAPH"
	.align	4
	.sectionentsize	8
	.align		4
        /*0000*/ 	.word	0x00000000
	.align		4
        /*0004*/ 	.word	0xffffffff
	.align		4
        /*0008*/ 	.word	0x00000000
	.align		4
        /*000c*/ 	.word	0xfffffffe
	.align		4
        /*0010*/ 	.word	0x00000000
	.align		4
        /*0014*/ 	.word	0xfffffffd
	.align		4
        /*0018*/ 	.word	0x00000000
	.align		4
        /*001c*/ 	.word	0xfffffffc


//--------------------- .nv.constant4             --------------------------
	.section	.nv.constant4,"a",@progbits
	.align	8
	.align		8
.nv.constant4:
        /*0000*/ 	.dword	_ZN40_INTERNAL_8691c442_4_k_cu_14a77a5b_266054cuda3std3__45__cpo5beginE
	.align		8
        /*0008*/ 	.dword	_ZN40_INTERNAL_8691c442_4_k_cu_14a77a5b_266054cuda3std3__45__cpo3endE
	.align		8
        /*0010*/ 	.dword	_ZN40_INTERNAL_8691c442_4_k_cu_14a77a5b_266054cuda3std3__45__cpo6cbeginE
	.align		8
        /*0018*/ 	.dword	_ZN40_INTERNAL_8691c442_4_k_cu_14a77a5b_266054cuda3std3__45__cpo4cendE
	.align		8
        /*0020*/ 	.dword	_ZN40_INTERNAL_8691c442_4_k_cu_14a77a5b_266054cuda3std3__442_GLOBAL__N__8691c442_4_k_cu_14a77a5b_266056ignoreE
	.align		8
        /*0028*/ 	.dword	_ZN40_INTERNAL_8691c442_4_k_cu_14a77a5b_266054cuda3std3__419piecewise_constructE
	.align		8
        /*0030*/ 	.dword	_ZN40_INTERNAL_8691c442_4_k_cu_14a77a5b_266054cuda3std3__48in_placeE
	.align		8
        /*0038*/ 	.dword	_ZN40_INTERNAL_8691c442_4_k_cu_14a77a5b_266054cuda3std6ranges3__45__cpo4swapE
	.align		8
        /*0040*/ 	.dword	_ZN40_INTERNAL_8691c442_4_k_cu_14a77a5b_266054cuda3std6ranges3__45__cpo9iter_moveE
	.align		8
        /*0048*/ 	.dword	_ZN40_INTERNAL_8691c442_4_k_cu_14a77a5b_266054cute7productE
	.align		8
        /*0050*/ 	.dword	_ZN40_INTERNAL_8691c442_4_k_cu_14a77a5b_266054cute1_E


//--------------------- .text._ZN7cutlass13device_kernelINS_4gemm6kernel13GemmUniversalIN4cute5tupleIJiiiiEEENS1_10collective13CollectiveMmaINS1_37MainloopSm90TmaGmmaWarpSpecializedFP8ILi4ENS5_IJNS4_1CILi1EEESB_SB_EEENS1_35KernelTmaWarpSpecializedCooperativeEEENS5_IJNSA_ILi128EEENSA_ILi256EEENSA_ILi32EEEEEENS_12float_e4m3_tENS5_IJlSB_lEEESJ_SK_NS4_8TiledMMAINS4_8MMA_AtomIJNS4_4SM904GMMA31MMA_64x256x32_F32E4M3E4M3_SS_TNILNSO_7ScaleInE1ELSQ_1EEEEEENS4_6LayoutINS5_IJNSA_ILi2EEESB_SB_EEENS5_IJSB_NSA_ILi0EEESW_EEEEENS5_IJNS4_10UnderscoreESZ_SZ_EEEEENS4_13SM90_TMA_LOADENS4_14ComposedLayoutINS4_7SwizzleILi1ELi4ELi3EEENS4_18smem_ptr_flag_bitsILi8EEENST_INS5_IJNSA_ILi8EEESH_EEENS5_IJSH_SB_EEEEEEEvNS4_8identityES12_S1C_vS1D_EENS_8epilogue10collective6detail29Sm90TmaWarpSpecializedAdapterINS1G_15DefaultEpilogueISJ_SK_SK_NS1F_6thread17LinearCombinationISJ_Li1EffLNS1K_9ScaleType4KindE0ELNS_15FloatRoundStyleE2ESJ_EENS1_15EpilogueDefaultEEEEEvvEEEEvNT_6ParamsE --------------------------
	.section	.text._ZN7cutlass13device_kernelINS_4gemm6kernel13GemmUniversalIN4cute5tupleIJiiiiEEENS1_10collective13CollectiveMmaINS1_37MainloopSm90TmaGmmaWarpSpecializedFP8ILi4ENS5_IJNS4_1CILi1EEESB_SB_EEENS1_35KernelTmaWarpSpecializedCooperativeEEENS5_IJNSA_ILi128EEENSA_ILi256EEENSA_ILi32EEEEEENS_12float_e4m3_tENS5_IJlSB_lEEESJ_SK_NS4_8TiledMMAINS4_8MMA_AtomIJNS4_4SM904GMMA31MMA_64x256x32_F32E4M3E4M3_SS_TNILNSO_7ScaleInE1ELSQ_1EEEEEENS4_6LayoutINS5_IJNSA_ILi2EEESB_SB_EEENS5_IJSB_NSA_ILi0EEESW_EEEEENS5_IJNS4_10UnderscoreESZ_SZ_EEEEENS4_13SM90_TMA_LOADENS4_14ComposedLayoutINS4_7SwizzleILi1ELi4ELi3EEENS4_18smem_ptr_flag_bitsILi8EEENST_INS5_IJNSA_ILi8EEESH_EEENS5_IJSH_SB_EEEEEEEvNS4_8identityES12_S1C_vS1D_EENS_8epilogue10collective6detail29Sm90TmaWarpSpecializedAdapterINS1G_15DefaultEpilogueISJ_SK_SK_NS1F_6thread17LinearCombinationISJ_Li1EffLNS1K_9ScaleType4KindE0ELNS_15FloatRoundStyleE2ESJ_EENS1_15EpilogueDefaultEEEEEvvEEEEvNT_6ParamsE,"ax",@progbits
	.align	128
.text._ZN7cutlass13device_kernelINS_4gemm6kernel13GemmUniversalIN4cute5tupleIJiiiiEEENS1_10collective13CollectiveMmaINS1_37MainloopSm90TmaGmmaWarpSpecializedFP8ILi4ENS5_IJNS4_1CILi1EEESB_SB_EEENS1_35KernelTmaWarpSpecializedCooperativeEEENS5_IJNSA_ILi128EEENSA_ILi256EEENSA_ILi32EEEEEENS_12float_e4m3_tENS5_IJlSB_lEEESJ_SK_NS4_8TiledMMAINS4_8MMA_AtomIJNS4_4SM904GMMA31MMA_64x256x32_F32E4M3E4M3_SS_TNILNSO_7ScaleInE1ELSQ_1EEEEEENS4_6LayoutINS5_IJNSA_ILi2EEESB_SB_EEENS5_IJSB_NSA_ILi0EEESW_EEEEENS5_IJNS4_10UnderscoreESZ_SZ_EEEEENS4_13SM90_TMA_LOADENS4_14ComposedLayoutINS4_7SwizzleILi1ELi4ELi3EEENS4_18smem_ptr_flag_bitsILi8EEENST_INS5_IJNSA_ILi8EEESH_EEENS5_IJSH_SB_EEEEEEEvNS4_8identityES12_S1C_vS1D_EENS_8epilogue10collective6detail29Sm90TmaWarpSpecializedAdapterINS1G_15DefaultEpilogueISJ_SK_SK_NS1F_6thread17LinearCombinationISJ_Li1EffLNS1K_9ScaleType4KindE0ELNS_15FloatRoundStyleE2ESJ_EENS1_15EpilogueDefaultEEEEEvvEEEEvNT_6ParamsE:
        .type           _ZN7cutlass13device_kernelINS_4gemm6kernel13GemmUniversalIN4cute5tupleIJiiiiEEENS1_10collective13CollectiveMmaINS1_37MainloopSm90TmaGmmaWarpSpecializedFP8ILi4ENS5_IJNS4_1CILi1EEESB_SB_EEENS1_35KernelTmaWarpSpecializedCooperativeEEENS5_IJNSA_ILi128EEENSA_ILi256EEENSA_ILi32EEEEEENS_12float_e4m3_tENS5_IJlSB_lEEESJ_SK_NS4_8TiledMMAINS4_8MMA_AtomIJNS4_4SM904GMMA31MMA_64x256x32_F32E4M3E4M3_SS_TNILNSO_7ScaleInE1ELSQ_1EEEEEENS4_6LayoutINS5_IJNSA_ILi2EEESB_SB_EEENS5_IJSB_NSA_ILi0EEESW_EEEEENS5_IJNS4_10UnderscoreESZ_SZ_EEEEENS4_13SM90_TMA_LOADENS4_14ComposedLayoutINS4_7SwizzleILi1ELi4ELi3EEENS4_18smem_ptr_flag_bitsILi8EEENST_INS5_IJNSA_ILi8EEESH_EEENS5_IJSH_SB_EEEEEEEvNS4_8identityES12_S1C_vS1D_EENS_8epilogue10collective6detail29Sm90TmaWarpSpecializedAdapterINS1G_15DefaultEpilogueISJ_SK_SK_NS1F_6thread17LinearCombinationISJ_Li1EffLNS1K_9ScaleType4KindE0ELNS_15FloatRoundStyleE2ESJ_EENS1_15EpilogueDefaultEEEEEvvEEEEvNT_6ParamsE,@function
        .size           _ZN7cutlass13device_kernelINS_4gemm6kernel13GemmUniversalIN4cute5tupleIJiiiiEEENS1_10collective13CollectiveMmaINS1_37MainloopSm90TmaGmmaWarpSpecializedFP8ILi4ENS5_IJNS4_1CILi1EEESB_SB_EEENS1_35KernelTmaWarpSpecializedCooperativeEEENS5_IJNSA_ILi128EEENSA_ILi256EEENSA_ILi32EEEEEENS_12float_e4m3_tENS5_IJlSB_lEEESJ_SK_NS4_8TiledMMAINS4_8MMA_AtomIJNS4_4SM904GMMA31MMA_64x256x32_F32E4M3E4M3_SS_TNILNSO_7ScaleInE1ELSQ_1EEEEEENS4_6LayoutINS5_IJNSA_ILi2EEESB_SB_EEENS5_IJSB_NSA_ILi0EEESW_EEEEENS5_IJNS4_10UnderscoreESZ_SZ_EEEEENS4_13SM90_TMA_LOADENS4_14ComposedLayoutINS4_7SwizzleILi1ELi4ELi3EEENS4_18smem_ptr_flag_bitsILi8EEENST_INS5_IJNSA_ILi8EEESH_EEENS5_IJSH_SB_EEEEEEEvNS4_8identityES12_S1C_vS1D_EENS_8epilogue10collective6detail29Sm90TmaWarpSpecializedAdapterINS1G_15DefaultEpilogueISJ_SK_SK_NS1F_6thread17LinearCombinationISJ_Li1EffLNS1K_9ScaleType4KindE0ELNS_15FloatRoundStyleE2ESJ_EENS1_15EpilogueDefaultEEEEEvvEEEEvNT_6ParamsE,(.L_x_329 - _ZN7cutlass13device_kernelINS_4gemm6kernel13GemmUniversalIN4cute5tupleIJiiiiEEENS1_10collective13CollectiveMmaINS1_37MainloopSm90TmaGmmaWarpSpecializedFP8ILi4ENS5_IJNS4_1CILi1EEESB_SB_EEENS1_35KernelTmaWarpSpecializedCooperativeEEENS5_IJNSA_ILi128EEENSA_ILi256EEENSA_ILi32EEEEEENS_12float_e4m3_tENS5_IJlSB_lEEESJ_SK_NS4_8TiledMMAINS4_8MMA_AtomIJNS4_4SM904GMMA31MMA_64x256x32_F32E4M3E4M3_SS_TNILNSO_7ScaleInE1ELSQ_1EEEEEENS4_6LayoutINS5_IJNSA_ILi2EEESB_SB_EEENS5_IJSB_NSA_ILi0EEESW_EEEEENS5_IJNS4_10UnderscoreESZ_SZ_EEEEENS4_13SM90_TMA_LOADENS4_14ComposedLayoutINS4_7SwizzleILi1ELi4ELi3EEENS4_18smem_ptr_flag_bitsILi8EEENST_INS5_IJNSA_ILi8EEESH_EEENS5_IJSH_SB_EEEEEEEvNS4_8identityES12_S1C_vS1D_EENS_8epilogue10collective6detail29Sm90TmaWarpSpecializedAdapterINS1G_15DefaultEpilogueISJ_SK_SK_NS1F_6thread17LinearCombinationISJ_Li1EffLNS1K_9ScaleType4KindE0ELNS_15FloatRoundStyleE2ESJ_EENS1_15EpilogueDefaultEEEEEvvEEEEvNT_6ParamsE)
        .other          _ZN7cutlass13device_kernelINS_4gemm6kernel13GemmUniversalIN4cute5tupleIJiiiiEEENS1_10collective13CollectiveMmaINS1_37MainloopSm90TmaGmmaWarpSpecializedFP8ILi4ENS5_IJNS4_1CILi1EEESB_SB_EEENS1_35KernelTmaWarpSpecializedCooperativeEEENS5_IJNSA_ILi128EEENSA_ILi256EEENSA_ILi32EEEEEENS_12float_e4m3_tENS5_IJlSB_lEEESJ_SK_NS4_8TiledMMAINS4_8MMA_AtomIJNS4_4SM904GMMA31MMA_64x256x32_F32E4M3E4M3_SS_TNILNSO_7ScaleInE1ELSQ_1EEEEEENS4_6LayoutINS5_IJNSA_ILi2EEESB_SB_EEENS5_IJSB_NSA_ILi0EEESW_EEEEENS5_IJNS4_10UnderscoreESZ_SZ_EEEEENS4_13SM90_TMA_LOADENS4_14ComposedLayoutINS4_7SwizzleILi1ELi4ELi3EEENS4_18smem_ptr_flag_bitsILi8EEENST_INS5_IJNSA_ILi8EEESH_EEENS5_IJSH_SB_EEEEEEEvNS4_8identityES12_S1C_vS1D_EENS_8epilogue10collective6detail29Sm90TmaWarpSpecializedAdapterINS1G_15DefaultEpilogueISJ_SK_SK_NS1F_6thread17LinearCombinationISJ_Li1EffLNS1K_9ScaleType4KindE0ELNS_15FloatRoundStyleE2ESJ_EENS1_15EpilogueDefaultEEEEEvvEEEEvNT_6ParamsE,@"STO_CUDA_ENTRY STV_DEFAULT"
_ZN7cutlass13device_kernelINS_4gemm6kernel13GemmUniversalIN4cute5tupleIJiiiiEEENS1_10collective13CollectiveMmaINS1_37MainloopSm90TmaGmmaWarpSpecializedFP8ILi4ENS5_IJNS4_1CILi1EEESB_SB_EEENS1_35KernelTmaWarpSpecializedCooperativeEEENS5_IJNSA_ILi128EEENSA_ILi256EEENSA_ILi32EEEEEENS_12float_e4m3_tENS5_IJlSB_lEEESJ_SK_NS4_8TiledMMAINS4_8MMA_AtomIJNS4_4SM904GMMA31MMA_64x256x32_F32E4M3E4M3_SS_TNILNSO_7ScaleInE1ELSQ_1EEEEEENS4_6LayoutINS5_IJNSA_ILi2EEESB_SB_EEENS5_IJSB_NSA_ILi0EEESW_EEEEENS5_IJNS4_10UnderscoreESZ_SZ_EEEEENS4_13SM90_TMA_LOADENS4_14ComposedLayoutINS4_7SwizzleILi1ELi4ELi3EEENS4_18smem_ptr_flag_bitsILi8EEENST_INS5_IJNSA_ILi8EEESH_EEENS5_IJSH_SB_EEEEEEEvNS4_8identityES12_S1C_vS1D_EENS_8epilogue10collective6detail29Sm90TmaWarpSpecializedAdapterINS1G_15DefaultEpilogueISJ_SK_SK_NS1F_6thread17LinearCombinationISJ_Li1EffLNS1K_9ScaleType4KindE0ELNS_15FloatRoundStyleE2ESJ_EENS1_15EpilogueDefaultEEEEEvvEEEEvNT_6ParamsE:
[----:B------:R-:W0:Y:S02]  /*0000*/  LDC R1, c[0x0][0x28] ;  /* 0x00000a00ff017b82 */ /* 0x000e240000000800 */
[----:B0-----:R-:W-:Y:S01]  /*0010*/  VIADD R1, R1, 0xffffff00 ;  /* 0xffffff0001017836 */ /* 0x001fe20000000000 */
[----:B------:R-:W0:Y:S01]  /*0020*/  S2R R2, SR_TID.X ;  /* 0x0000000000027919 */ /* 0x000e220000002100 */
[----:B------:R-:W-:Y:S01]  /*0030*/  ELECT P0, URZ, PT ;  /* 0x00000000003f782f */ /* 0x000fe20003800000 */
[----:B------:R-:W-:Y:S01]  /*0040*/  BSSY B0, `(.L_x_0) ;  /* 0x0000015000007945 */ /* 0x000fe20003800000 */
[--C-:B0-----:R-:W-:Y:S02]  /*0050*/  SHF.R.U32.HI R0, RZ, 0x5, R2.reuse ;  /* 0x00000005ff007819 */ /* 0x101fe40000011602 */
[----:B------:R-:W-:-:S03]  /*0060*/  SHF.R.U32.HI R2, RZ, 0x7, R2 ;  /* 0x00000007ff027819 */ /* 0x000fc60000011602 */
[----:B------:R-:W0:Y:S04]  /*0070*/  SHFL.IDX PT, R3, R0, RZ, 0x1f ;  /* 0x00001fff00037589 */ /* 0x000e2800000e0000 */
[----:B------:R-:W1:Y:S01]  /*0080*/  SHFL.IDX PT, R2, R2, RZ, 0x1f ;  /* 0x00001fff02027589 */ /* 0x000e6200000e0000 */
[----:B0-----:R-:W-:Y:S02]  /*0090*/  R2UR UR4, R3 ;  /* 0x00000000030472ca */ /* 0x001fe400000e0000 */
[----:B-1----:R-:W-:-:S11]  /*00a0*/  R2UR UR6, R2 ;  /* 0x00000000020672ca */ /* 0x002fd600000e0000 */
[----:B------:R-:W-:Y:S02]  /*00b0*/  USHF.R.S32.HI UR5, URZ, 0x1f, UR4 ;  /* 0x0000001f3f057899 */ /* 0x000fe40008011404 */
[----:B------:R-:W-:Y:S02]  /*00c0*/  ISETP.NE.OR P0, PT, RZ, UR4, !P0 ;  /* 0x00000004ff007c0c */ /* 0x000fe4000c705670 */
[----:B------:R-:W-:-:S04]  /*00d0*/  ULEA.HI UR5, UR5, UR4, URZ, 0x2 ;  /* 0x0000000405057291 */ /* 0x000fc8000f8f103f */
[----:B------:R-:W-:-:S04]  /*00e0*/  ULOP3.LUT UR5, UR5, 0xfffffffc, URZ, 0xc0, !UPT ;  /* 0xfffffffc05057892 */ /* 0x000fc8000f8ec03f */
[----:B------:R-:W-:-:S03]  /*00f0*/  UIADD3 UR8, UR4, -UR5, URZ ;  /* 0x8000000504087290 */ /* 0x000fc6000fffe03f */
[----:B------:R-:W-:Y:S09]  /*0100*/  @P0 BRA `(.L_x_1) ;  /* 0x0000000000200947 */ /* 0x000ff20003800000 */
[----:B------:R-:W-:Y:S02]  /*0110*/  ULDC.64 UR4, c[0x0][0x198] ;  /* 0x0000660000047ab9 */ /* 0x000fe40000000a00 */
[----:B------:R-:W-:Y:S02]  /*0120*/  UIADD3 UR10, UP0, UR4, 0xf0, URZ ;  /* 0x000000f0040a7890 */ /* 0x000fe4000ff1e03f */
[----:B------:R-:W-:Y:S02]  /*0130*/  UIADD3 UR4, UP1, UR4, 0x1f0, URZ ;  /* 0x000001f004047890 */ /* 0x000fe4000ff3e03f */
[----:B------:R-:W-:Y:S02]  /*0140*/  UIADD3.X UR11, URZ, UR5, URZ, UP0, !UPT ;  /* 0x000000053f0b7290 */ /* 0x000fe400087fe43f */
[----:B------:R-:W-:-:S07]  /*0150*/  UIADD3.X UR5, URZ, UR5, URZ, UP1, !UPT ;  /* 0x000000053f057290 */ /* 0x000fce0008ffe43f */
[----:B------:R0:W-:Y:S02]  /*0160*/  UTMACCTL.PF [UR10] ;  /* 0x000000000a0079b9 */ /* 0x0001e40008040000 */
[----:B------:R0:W-:Y:S02]  /*0170*/  UTMACCTL.PF [UR4] ;  /* 0x00000000040079b9 */ /* 0x0001e40008040000 */
[----:B0-----:R-:W-:Y:S01]  /*0180*/  NOP ;  /* 0x0000000000007918 */ /* 0x001fe20000000000 */
.L_x_1:
[----:B------:R-:W-:Y:S05]  /*0190*/  BSYNC B0 ;  /* 0x0000000000007941 */ /* 0x000fea0003800000 */
.L_x_0:
[----:B------:R-:W0:Y:S01]  /*01a0*/  SHFL.IDX PT, R2, R0, RZ, 0x1f ;  /* 0x00001fff00027589 */ /* 0x000e2200000e0000 */
[----:B------:R-:W-:Y:S01]  /*01b0*/  UISETP.NE.AND UP0, UPT, UR8, 0x3, UPT ;  /* 0x000000030800788c */ /* 0x000fe2000bf05270 */
[----:B------:R-:W-:Y:S01]  /*01c0*/  ISETP.NE.AND P1, PT, RZ, UR6, PT ;  /* 0x00000006ff007c0c */ /* 0x000fe2000bf25270 */
[----:B------:R-:W-:Y:S02]  /*01d0*/  UIADD3 UR10, UR6, -0x1, URZ ;  /* 0xffffffff060a7890 */ /* 0x000fe4000fffe03f */
[----:B------:R-:W-:Y:S02]  /*01e0*/  UISETP.EQ.OR UP0, UPT, UR8, URZ, !UP0 ;  /* 0x0000003f0800728c */ /* 0x000fe4000c702670 */
[----:B------:R-:W-:Y:S02]  /*01f0*/  UISETP.GE.U32.AND UP1, UPT, UR10, 0x2, UPT ;  /* 0x000000020a00788c */ /* 0x000fe4000bf26070 */
[----:B------:R-:W-:-:S04]  /*0200*/  UISETP.EQ.AND UP0, UPT, UR6, URZ, UP0 ;  /* 0x0000003f0600728c */ /* 0x000fc80008702270 */
[----:B------:R-:W-:-:S04]  /*0210*/  USEL UR13, URZ, 0x1, !UP0 ;  /* 0x000000013f0d7887 */ /* 0x000fc8000c000000 */
[----:B------:R-:W-:Y:S01]  /*0220*/  USEL UR13, UR13, 0x2, UP1 ;  /* 0x000000020d0d7887 */ /* 0x000fe20008800000 */
[----:B0-----:R-:W-:-:S13]  /*0230*/  ISETP.NE.AND P0, PT, R2, RZ, PT ;  /* 0x000000ff0200720c */ /* 0x001fda0003f05270 */
[----:B------:R-:W-:Y:S05]  /*0240*/  @P0 BRA `(.L_x_2) ;  /* 0x0000000000580947 */ /* 0x000fea0003800000 */
[----:B------:R-:W0:Y:S01]  /*0250*/  S2UR UR9, SR_CgaCtaId ;  /* 0x00000000000979c3 */ /* 0x000e220000008800 */
[----:B------:R-:W-:Y:S01]  /*0260*/  UMOV UR4, 0x400 ;  /* 0x0000040000047882 */ /* 0x000fe20000000000 */
[----:B------:R-:W-:Y:S01]  /*0270*/  UMOV UR5, 0x1 ;  /* 0x0000000100057882 */ /* 0x000fe20000000000 */
[----:B------:R-:W-:Y:S01]  /*0280*/  UMOV UR6, 0x100 ;  /* 0x0000010000067882 */ /* 0x000fe20000000000 */
[----:B------:R-:W-:Y:S01]  /*0290*/  ELECT P0, URZ, PT ;  /* 0x00000000003f782f */ /* 0x000fe20003800000 */
[----:B------:R-:W-:-:S04]  /*02a0*/  UIADD3 UR6, -UR6, 0x100000, URZ ;  /* 0x0010000006067890 */ /* 0x000fc8000fffe13f */
[----:B------:R-:W-:Y:S02]  /*02b0*/  USHF.L.U32 UR7, UR6, 0xb, URZ ;  /* 0x0000000b06077899 */ /* 0x000fe4000800063f */
[----:B------:R-:W-:Y:S02]  /*02c0*/  USHF.L.U32 UR6, UR6, 0x1, URZ ;  /* 0x0000000106067899 */ /* 0x000fe4000800063f */
[----:B0-----:R-:W-:Y:S02]  /*02d0*/  ULEA UR9, UR9, UR4, 0x18 ;  /* 0x0000000409097291 */ /* 0x001fe4000f8ec03f */
[----:B------:R-:W-:-:S04]  /*02e0*/  UIADD3 UR4, -UR5, 0x100000, URZ ;  /* 0x0010000005047890 */ /* 0x000fc8000fffe13f */
[----:B------:R-:W-:Y:S02]  /*02f0*/  USHF.L.U32 UR5, UR4, 0xb, URZ ;  /* 0x0000000b04057899 */ /* 0x000fe4000800063f */
[----:B------:R-:W-:Y:S01]  /*0300*/  USHF.L.U32 UR4, UR4, 0x1, URZ ;  /* 0x0000000104047899 */ /* 0x000fe2000800063f */
[----:B------:R-:W0:Y:S11]  /*0310*/  FENCE.VIEW.ASYNC.S ;  /* 0x00000000000073c6 */ /* 0x000e360000000000 */
[----:B0-----:R0:W1:Y:S01]  /*0320*/  SYNCS.EXCH.64 URZ, [UR9], UR4 ;  /* 0x00000004093f75b2 */ /* 0x0010620008000100 */
[----:B------:R0:W2:Y:S01]  /*0330*/  SYNCS.EXCH.64 URZ, [UR9+0x20], UR6 ;  /* 0x00002006093f75b2 */ /* 0x0000a20008000100 */
[----:B------:R0:W3:Y:S01]  /*0340*/  SYNCS.EXCH.64 URZ, [UR9+0x8], UR4 ;  /* 0x00000804093f75b2 */ /* 0x0000e20008000100 */
[----:B------:R0:W4:Y:S01]  /*0350*/  SYNCS.EXCH.64 URZ, [UR9+0x28], UR6 ;  /* 0x00002806093f75b2 */ /* 0x0001220008000100 */
[----:B------:R0:W0:Y:S01]  /*0360*/  SYNCS.EXCH.64 URZ, [UR9+0x10], UR4 ;  /* 0x00001004093f75b2 */ /* 0x0000220008000100 */
[----:B------:R0:W0:Y:S01]  /*0370*/  SYNCS.EXCH.64 URZ, [UR9+0x30], UR6 ;  /* 0x00003006093f75b2 */ /* 0x0000220008000100 */
[----:B------:R0:W0:Y:S01]  /*0380*/  SYNCS.EXCH.64 URZ, [UR9+0x18], UR4 ;  /* 0x00001804093f75b2 */ /* 0x0000220008000100 */
[----:B------:R0:W0:Y:S01]  /*0390*/  SYNCS.EXCH.64 URZ, [UR9+0x38], UR6 ;  /* 0x00003806093f75b2 */ /* 0x0000220008000100 */
[----:B------:R-:W-:Y:S01]  /*03a0*/  NOP ;  /* 0x0000000000007918 */ /* 0x000fe20000000000 */
.L_x_2:
[----:B------:R-:W5:Y:S01]  /*03b0*/  SHFL.IDX PT, R0, R0, RZ, 0x1f ;  /* 0x00001fff00007589 */ /* 0x000f6200000e0000 */
[----:B------:R-:W1:Y:S01]  /*03c0*/  LDC R2, c[0x0][0x65c] ;  /* 0x00019700ff027b82 */ /* 0x000e620000000800 */
[----:B------:R-:W-:Y:S01]  /*03d0*/  ELECT P0, URZ, PT ;  /* 0x00000000003f782f */ /* 0x000fe20003800000 */
[----:B------:R-:W-:Y:S01]  /*03e0*/  IMAD.MOV.U32 R3, RZ, RZ, RZ ;  /* 0x000000ffff037224 */ /* 0x000fe200078e00ff */
[----:B0-----:R-:W-:Y:S01]  /*03f0*/  UMOV UR4, 0x20 ;  /* 0x0000002000047882 */ /* 0x001fe20000000000 */
[----:B------:R-:W-:Y:S01]  /*0400*/  NOP ;  /* 0x0000000000007918 */ /* 0x000fe20000000000 */
[----:B------:R-:W-:Y:S01]  /*0410*/  NOP ;  /* 0x0000000000007918 */ /* 0x000fe20000000000 */
[----:B-----5:R-:W-:Y:S02]  /*0420*/  ISETP.NE.OR P0, PT, R0, RZ, !P0 ;  /* 0x000000ff0000720c */ /* 0x020fe40004705670 */
[----:B-1----:R-:W-:Y:S01]  /*0430*/  ISETP.NE.AND P3, PT, R2, 0x1, PT ;  /* 0x000000010200780c */ /* 0x002fe20003f65270 */
[----:B------:R-:W0:Y:S01]  /*0440*/  S2R R0, SR_CTAID.Y ;  /* 0x0000000000007919 */ /* 0x000e220000002600 */
[----:B------:R-:W1:Y:S09]  /*0450*/  S2R R2, SR_CTAID.X ;  /* 0x0000000000027919 */ /* 0x000e720000002500 */
[----:B------:R-:W-:Y:S01]  /*0460*/  VOTEU.ALL UP0, P0 ;  /* 0x00000000003f7886 */ /* 0x000fe20000000000 */
[----:B------:R-:W-:Y:S01]  /*0470*/  VOTEU.ALL UP1, P0 ;  /* 0x00000000003f7886 */ /* 0x000fe20000020000 */
[----:B------:R-:W1:Y:S01]  /*0480*/  @P3 LDC R7, c[0x0][0x10] ;  /* 0x00000400ff073b82 */ /* 0x000e620000000800 */
[----:B------:R-:W-:-:S02]  /*0490*/  @P3 IMAD.MOV.U32 R5, RZ, RZ, RZ ;  /* 0x000000ffff053224 */ /* 0x000fc400078e00ff */
[----:B------:R-:W-:Y:S01]  /*04a0*/  @P3 IMAD.MOV.U32 R11, RZ, RZ, RZ ;  /* 0x000000ffff0b3224 */ /* 0x000fe200078e00ff */
[----:B------:R-:W-:Y:S01]  /*04b0*/  @!UP0 UMOV UR6, 0x400 ;  /* 0x0000040000068882 */ /* 0x000fe20000000000 */
[----:B------:R-:W-:-:S04]  /*04c0*/  @!UP0 UIADD3 UR4, -UR4, 0x100000, URZ ;  /* 0x0010000004048890 */ /* 0x000fc8000fffe13f */
[----:B------:R-:W-:Y:S02]  /*04d0*/  @!UP0 USHF.L.U32 UR5, UR4, 0xb, URZ ;  /* 0x0000000b04058899 */ /* 0x000fe4000800063f */
[----:B------:R-:W-:Y:S01]  /*04e0*/  @!UP0 USHF.L.U32 UR4, UR4, 0x1, URZ ;  /* 0x0000000104048899 */ /* 0x000fe2000800063f */
[----:B------:R-:W5:Y:S08]  /*04f0*/  @!P3 LDC R9, c[0x0][0xc] ;  /* 0x00000300ff09bb82 */ /* 0x000f700000000800 */
[----:B------:R-:W2:Y:S01]  /*0500*/  @!UP0 S2UR UR7, SR_CgaCtaId ;  /* 0x00000000000789c3 */ /* 0x000ea20000008800 */
[----:B0-----:R-:W-:-:S04]  /*0510*/  @P3 IMAD.MOV.U32 R4, RZ, RZ, R0 ;  /* 0x000000ffff043224 */ /* 0x001fc800078e0000 */
[----:B-1----:R-:W-:-:S04]  /*0520*/  @P3 IMAD.WIDE.U32 R6, R2, R7, R4 ;  /* 0x0000000702063225 */ /* 0x002fc800078e0004 */
[----:B------:R-:W-:Y:S02]  /*0530*/  @P3 IMAD.MOV.U32 R16, RZ, RZ, R6 ;  /* 0x000000ffff103224 */ /* 0x000fe400078e0006 */
[----:B------:R-:W-:Y:S02]  /*0540*/  @P3 IMAD.IADD R17, R7, 0x1, R11 ;  /* 0x0000000107113824 */ /* 0x000fe400078e020b */
[----:B-----5:R-:W-:-:S04]  /*0550*/  @!P3 IMAD.WIDE.U32 R4, R9, R0, R2 ;  /* 0x000000000904b225 */ /* 0x020fc800078e0002 */
[----:B------:R-:W-:Y:S02]  /*0560*/  @!P3 IMAD.MOV.U32 R16, RZ, RZ, R4 ;  /* 0x000000ffff10b224 */ /* 0x000fe400078e0004 */
[----:B------:R-:W-:Y:S01]  /*0570*/  @!P3 IMAD.MOV.U32 R17, RZ, RZ, R5 ;  /* 0x000000ffff11b224 */ /* 0x000fe200078e0005 */
[----:B--2---:R-:W-:Y:S02]  /*0580*/  @!UP0 ULEA UR6, UR7, UR6, 0x18 ;  /* 0x0000000607068291 */ /* 0x004fe4000f8ec03f */
[----:B------:R0:W-:Y:S01]  /*0590*/  STL [R1+0x7c], R16 ;  /* 0x00007c1001007387 */ /* 0x0001e20000100800 */
[----:B------:R-:W-:-:S03]  /*05a0*/  VOTEU.ALL UP0, P0 ;  /* 0x00000000003f7886 */ /* 0x000fc60000000000 */
[----:B------:R0:W-:Y:S04]  /*05b0*/  STL [R1+0x78], R17 ;  /* 0x0000781101007387 */ /* 0x0001e80000100800 */
[----:B------:R-:W1:Y:S02]  /*05c0*/  FENCE.VIEW.ASYNC.S ;  /* 0x00000000000073c6 */ /* 0x000e640000000000 */
[----:B-1----:R0:W3:Y:S01]  /*05d0*/  @!UP0 SYNCS.EXCH.64 URZ, [UR6+0x50], UR4 ;  /* 0x00005004063f85b2 */ /* 0x0020e20008000100 */
[----:B------:R0:W3:Y:S01]  /*05e0*/  @!UP1 SYNCS.EXCH.64 URZ, [UR6+0x58], UR4 ;  /* 0x00005804063f95b2 */ /* 0x0000e20008000100 */
[----:B------:R-:W-:Y:S01]  /*05f0*/  NOP ;  /* 0x0000000000007918 */ /* 0x000fe20000000000 */
[----:B---34-:R-:W-:Y:S06]  /*0600*/  BAR.SYNC.DEFER_BLOCKING 0x0 ;  /* 0x0000000000007b1d */ /* 0x018fec0000010000 */
[----:B0-----:R-:W-:Y:S05]  /*0610*/  @!P1 BRA `(.L_x_3) ;  /* 0x000000e000709947 */ /* 0x001fea0003800000 */
[----:B------:R-:W-:-:S06]  /*0620*/  UISETP.GT.U32.AND UP0, UPT, UR10, 0x1, UPT ;  /* 0x000000010a00788c */ /* 0x000fcc000bf04070 */
[----:B------:R-:W-:-:S13]  /*0630*/  PLOP3.LUT P0, PT, PT, PT, UP0, 0x80, 0x0 ;  /* 0x000000000000781c */ /* 0x000fda0003f0f008 */
[----:B------:R-:W-:Y:S05]  /*0640*/  @P0 EXIT ;  /* 0x000000000000094d */ /* 0x000fea0003800000 */
[----:B------:R-:W-:Y:S01]  /*0650*/  IMAD.MOV.U32 R6, RZ, RZ, -0x1 ;  /* 0xffffffffff067424 */ /* 0x000fe200078e00ff */
[----:B------:R-:W-:Y:S01]  /*0660*/  ULDC.64 UR4, c[0x0][0x650] ;  /* 0x0001940000047ab9 */ /* 0x000fe20000000a00 */
[----:B------:R-:W-:Y:S01]  /*0670*/  IMAD.MOV.U32 R5, RZ, RZ, -0x1 ;  /* 0xffffffffff057424 */ /* 0x000fe200078e00ff */
[----:B------:R-:W-:Y:S01]  /*0680*/  ISETP.GE.U32.AND P0, PT, R16, UR4, PT ;  /* 0x0000000410007c0c */ /* 0x000fe2000bf06070 */
[----:B------:R-:W-:Y:S01]  /*0690*/  UMOV UR22, 0xffffffff ;  /* 0xffffffff00167882 */ /* 0x000fe20000000000 */
[----:B------:R0:W-:Y:S01]  /*06a0*/  STL [R1+0x84], R6 ;  /* 0x0000840601007387 */ /* 0x0001e20000100800 */
[----:B------:R-:W-:Y:S02]  /*06b0*/  PRMT R4, RZ, 0x7610, R4 ;  /* 0x00007610ff047816 */ /* 0x000fe40000000004 */
[----:B------:R-:W-:Y:S01]  /*06c0*/  ISETP.GE.U32.AND.EX P0, PT, R17, UR5, PT, P0 ;  /* 0x0000000511007c0c */ /* 0x000fe2000bf06100 */
[----:B------:R0:W-:-:S12]  /*06d0*/  STL [R1+0x80], R5 ;  /* 0x0000800501007387 */ /* 0x0001d80000100800 */
[----:B0-----:R-:W-:Y:S05]  /*06e0*/  @P0 BRA `(.L_x_4) ;  /* 0x0000000400680947 */ /* 0x001fea0003800000 */
[----:B------:R-:W0:Y:S01]  /*06f0*/  LDC.64 R12, c[0x0][0x628] ;  /* 0x00018a00ff0c7b82 */ /* 0x000e220000000a00 */
[----:B------:R-:W-:Y:S02]  /*0700*/  IMAD.MOV.U32 R4, RZ, RZ, R16 ;  /* 0x000000ffff047224 */ /* 0x000fe400078e0010 */
[----:B------:R-:W-:-:S05]  /*0710*/  IMAD.MOV.U32 R5, RZ, RZ, R17 ;  /* 0x000000ffff057224 */ /* 0x000fca00078e0011 */
[----:B------:R-:W1:Y:S08]  /*0720*/  LDC R10, c[0x0][0x630] ;  /* 0x00018c00ff0a7b82 */ /* 0x000e700000000800 */
[----:B------:R-:W2:Y:S01]  /*0730*/  LDC.64 R14, c[0x0][0x620] ;  /* 0x00018800ff0e7b82 */ /* 0x000ea20000000a00 */
[----:B0-----:R-:W-:-:S04]  /*0740*/  ISETP.NE.U32.AND P0, PT, R12, RZ, PT ;  /* 0x000000ff0c00720c */ /* 0x001fc80003f05070 */
[----:B------:R-:W-:-:S13]  /*0750*/  ISETP.NE.AND.EX P0, PT, R13, RZ, PT, P0 ;  /* 0x000000ff0d00720c */ /* 0x000fda0003f05300 */
[----:B-12---:R-:W-:Y:S05]  /*0760*/  @!P0 BRA `(.L_x_5) ;  /* 0x0000000000288947 */ /* 0x006fea0003800000 */
[----:B------:R-:W0:Y:S02]  /*0770*/  LDC R9, c[0x0][0x634] ;  /* 0x00018d00ff097b82 */ /* 0x000e240000000800 */
[----:B0-----:R-:W-:-:S05]  /*0780*/  IADD3 R9, P0, R16, R9, RZ ;  /* 0x0000000910097210 */ /* 0x001fca0007f1e0ff */
[----:B------:R-:W-:-:S04]  /*0790*/  IMAD.X R11, RZ, RZ, R17, P0 ;  /* 0x000000ffff0b7224 */ /* 0x000fc800000e0611 */
[----:B------:R-:W-:-:S04]  /*07a0*/  IMAD.WIDE.U32 R4, R11, R12, RZ ;  /* 0x0000000c0b047225 */ /* 0x000fc800078e00ff */
[----:B------:R-:W-:-:S04]  /*07b0*/  IMAD.WIDE.U32 R6, P0, R9, R13, R4 ;  /* 0x0000000d09067225 */ /* 0x000fc80007800004 */
[----:B------:R-:W-:-:S04]  /*07c0*/  IMAD.WIDE.U32 R4, R9, R12, RZ ;  /* 0x0000000c09047225 */ /* 0x000fc800078e00ff */
[----:B------:R-:W-:Y:S01]  /*07d0*/  IMAD.X R9, RZ, RZ, RZ, P0 ;  /* 0x000000ffff097224 */ /* 0x000fe200000e06ff */
[----:B------:R-:W-:Y:S01]  /*07e0*/  IADD3 RZ, P0, R5, R6, RZ ;  /* 0x0000000605ff7210 */ /* 0x000fe20007f1e0ff */
[----:B------:R-:W-:-:S04]  /*07f0*/  IMAD.MOV.U32 R8, RZ, RZ, R7 ;  /* 0x000000ffff087224 */ /* 0x000fc800078e0007 */
[----:B------:R-:W-:-:S08]  /*0800*/  IMAD.WIDE.U32.X R4, R11, R13, R8, P0 ;  /* 0x0000000d0b047225 */ /* 0x000fd000000e0408 */
.L_x_5:
[-CC-:B------:R-:W-:Y:S01]  /*0810*/  SHF.R.U64 R24, R4, R10.reuse, R5.reuse ;  /* 0x0000000a04187219 */ /* 0x180fe20000001205 */
[----:B------:R-:W0:Y:S01]  /*0820*/  LDC R8, c[0x0][0x618] ;  /* 0x00018600ff087b82 */ /* 0x000e220000000800 */
[----:B------:R-:W-:Y:S01]  /*0830*/  SHF.R.U32.HI R4, RZ, R10, R5 ;  /* 0x0000000aff047219 */ /* 0x000fe20000011605 */
[----:B------:R-:W-:Y:S01]  /*0840*/  ULDC UR4, c[0x0][0x150] ;  /* 0x0000540000047ab9 */ /* 0x000fe20000000800 */
[----:B------:R-:W-:Y:S01]  /*0850*/  IADD3 R9, P0, RZ, -R24, RZ ;  /* 0x80000018ff097210 */ /* 0x000fe20007f1e0ff */
[----:B------:R-:W-:Y:S01]  /*0860*/  IMAD.MOV.U32 R5, RZ, RZ, R17 ;  /* 0x000000ffff057224 */ /* 0x000fe200078e0011 */
[----:B------:R-:W-:-:S03]  /*0870*/  I2FP.F32.U32 R3, R2 ;  /* 0x0000000200037245 */ /* 0x000fc60000201000 */
[----:B------:R-:W1:Y:S01]  /*0880*/  LDC.64 R18, c[0x0][0x640] ;  /* 0x00019000ff127b82 */ /* 0x000e620000000a00 */
[----:B------:R-:W-:Y:S02]  /*0890*/  IMAD.X R11, RZ, RZ, ~R4, P0 ;  /* 0x000000ffff0b7224 */ /* 0x000fe400000e0e04 */
[----:B------:R-:W-:Y:S01]  /*08a0*/  FMUL R3, R3, UR4 ;  /* 0x0000000403037c20 */ /* 0x000fe20008400000 */
[----:B------:R-:W-:Y:S01]  /*08b0*/  IMAD.MOV.U32 R4, RZ, RZ, R16 ;  /* 0x000000ffff047224 */ /* 0x000fe200078e0010 */
[----:B------:R-:W-:Y:S01]  /*08c0*/  ULDC UR4, c[0x0][0x154] ;  /* 0x0000550000047ab9 */ /* 0x000fe20000000800 */
[-C--:B------:R-:W-:Y:S02]  /*08d0*/  IMAD R6, R11, R14.reuse, RZ ;  /* 0x0000000e0b067224 */ /* 0x080fe400078e02ff */
[C---:B------:R-:W-:Y:S01]  /*08e0*/  IMAD.WIDE.U32 R4, R9.reuse, R14, R4 ;  /* 0x0000000e09047225 */ /* 0x040fe200078e0004 */
[----:B------:R-:W2:Y:S01]  /*08f0*/  LDC R10, c[0x0][0x608] ;  /* 0x00018200ff0a7b82 */ /* 0x000ea20000000800 */
[----:B------:R-:W3:Y:S02]  /*0900*/  F2I.U32.TRUNC.NTZ R3, R3 ;  /* 0x0000000300037305 */ /* 0x000ee4000020f000 */
[----:B------:R-:W-:-:S04]  /*0910*/  IMAD R9, R9, R15, R6 ;  /* 0x0000000f09097224 */ /* 0x000fc800078e0206 */
[----:B------:R-:W-:Y:S01]  /*0920*/  IMAD.IADD R5, R5, 0x1, R9 ;  /* 0x0000000105057824 */ /* 0x000fe200078e0209 */
[----:B------:R-:W4:Y:S01]  /*0930*/  LDC R7, c[0x0][0x144] ;  /* 0x00005100ff077b82 */ /* 0x000f220000000800 */
[----:B------:R-:W-:-:S03]  /*0940*/  IMAD.MOV.U32 R9, RZ, RZ, 0x1 ;  /* 0x00000001ff097424 */ /* 0x000fc600078e00ff */
[----:B0-----:R-:W-:Y:S02]  /*0950*/  SHF.R.U64 R12, R4, R8, R5 ;  /* 0x00000008040c7219 */ /* 0x001fe40000001205 */
[----:B------:R-:W-:Y:S02]  /*0960*/  I2FP.F32.U32 R4, R0 ;  /* 0x0000000000047245 */ /* 0x000fe40000201000 */
[----:B------:R-:W0:Y:S01]  /*0970*/  LDC R14, c[0x0][0x658] ;  /* 0x00019600ff0e7b82 */ /* 0x000e220000000800 */
[----:B-1----:R-:W-:Y:S01]  /*0980*/  ISETP.NE.U32.AND P0, PT, R18, RZ, PT ;  /* 0x000000ff1200720c */ /* 0x002fe20003f05070 */
[----:B---3--:R-:W-:Y:S02]  /*0990*/  IMAD.MOV R6, RZ, RZ, -R3 ;  /* 0x000000ffff067224 */ /* 0x008fe400078e0a03 */
[----:B------:R-:W-:Y:S01]  /*09a0*/  FMUL R4, R4, UR4 ;  /* 0x0000000404047c20 */ /* 0x000fe20008400000 */
[----:B------:R-:W-:Y:S01]  /*09b0*/  SHF.R.U32.HI R3, RZ, R8, R5 ;  /* 0x00000008ff037219 */ /* 0x000fe20000011605 */
[----:B------:R-:W-:Y:S01]  /*09c0*/  IMAD.MOV.U32 R5, RZ, RZ, -0x1 ;  /* 0xffffffffff057424 */ /* 0x000fe200078e00ff */
[----:B------:R-:W-:Y:S01]  /*09d0*/  ISETP.NE.AND.EX P0, PT, R19, RZ, PT, P0 ;  /* 0x000000ff1300720c */ /* 0x000fe20003f05300 */
[----:B------:R1:W3:Y:S01]  /*09e0*/  F2I.U32.TRUNC.NTZ R11, R4 ;  /* 0x00000004000b7305 */ /* 0x0002e2000020f000 */
[----:B------:R-:W1:Y:S01]  /*09f0*/  LDC R13, c[0x0][0x148] ;  /* 0x00005200ff0d7b82 */ /* 0x000e620000000800 */
[----:B--2---:R-:W-:-:S02]  /*0a00*/  SHF.R.U64 R23, R12, R10, R3 ;  /* 0x0000000a0c177219 */ /* 0x004fc40000001203 */
[----:B------:R-:W-:-:S05]  /*0a10*/  SHF.R.U32.HI R3, RZ, R10, R3 ;  /* 0x0000000aff037219 */ /* 0x000fca0000011603 */
[----:B------:R-:W2:Y:S01]  /*0a20*/  LDC R17, c[0x0][0x600] ;  /* 0x00018000ff117b82 */ /* 0x000ea20000000800 */
[----:B----4-:R-:W-:-:S07]  /*0a30*/  IMAD R8, R7, R6, R2 ;  /* 0x0000000607087224 */ /* 0x010fce00078e0202 */
[----:B------:R-:W4:Y:S01]  /*0a40*/  LDC R16, c[0x0][0x648] ;  /* 0x00019200ff107b82 */ /* 0x000f220000000800 */
[-C--:B0-----:R-:W-:Y:S02]  /*0a50*/  SHF.L.U32 R2, R5, R14.reuse, RZ ;  /* 0x0000000e05027219 */ /* 0x081fe400000006ff */
[--C-:B------:R-:W-:Y:S02]  /*0a60*/  SHF.R.U64 R22, R23, R14, R3.reuse ;  /* 0x0000000e17167219 */ /* 0x100fe40000001203 */
[----:B------:R-:W-:Y:S02]  /*0a70*/  LOP3.LUT R10, RZ, R2, RZ, 0x33, !PT ;  /* 0x00000002ff0a7212 */ /* 0x000fe400078e33ff */
[-C--:B------:R-:W-:Y:S01]  /*0a80*/  SHF.R.U32.HI R3, RZ, R14.reuse, R3 ;  /* 0x0000000eff037219 */ /* 0x080fe20000011603 */
[----:B------:R-:W0:Y:S01]  /*0a90*/  LDC R21, c[0x0][0x638] ;  /* 0x00018e00ff157b82 */ /* 0x000e220000000800 */
[----:B------:R-:W-:Y:S01]  /*0aa0*/  SHF.L.U32 R9, R9, R14, RZ ;  /* 0x0000000e09097219 */ /* 0x000fe200000006ff */
[----:B------:R-:W-:-:S06]  /*0ab0*/  IMAD.MOV.U32 R2, RZ, RZ, R22 ;  /* 0x000000ffff027224 */ /* 0x000fcc00078e0016 */
[----:B------:R-:W0:Y:S01]  /*0ac0*/  LDC R20, c[0x0][0x610] ;  /* 0x00018400ff147b82 */ /* 0x000e220000000800 */
[----:B-1-3--:R-:W-:Y:S05]  /*0ad0*/  @!P0 BRA `(.L_x_6) ;  /* 0x0000000000288947 */ /* 0x00afea0003800000 */
[----:B------:R-:W1:Y:S02]  /*0ae0*/  LDC R7, c[0x0][0x64c] ;  /* 0x00019300ff077b82 */ /* 0x000e640000000800 */
[----:B-1----:R-:W-:-:S05]  /*0af0*/  IADD3 R7, P0, R22, R7, RZ ;  /* 0x0000000716077210 */ /* 0x002fca0007f1e0ff */
        /* <DEDUP_REMOVED lines=8> */
.L_x_6:
[----:B----4-:R-:W-:Y:S01]  /*0b80*/  SHF.R.U64 R2, R2, R16, R3 ;  /* 0x0000001002027219 */ /* 0x010fe20000001203 */
[----:B--2---:R-:W-:Y:S01]  /*0b90*/  VIADD R3, R17, 0xffffffff ;  /* 0xffffffff11037836 */ /* 0x004fe20000000000 */
[----:B------:R-:W-:Y:S01]  /*0ba0*/  LOP3.LUT R10, R23, R10, RZ, 0xc0, !PT ;  /* 0x0000000a170a7212 */ /* 0x000fe200078ec0ff */
[----:B------:R-:W-:Y:S01]  /*0bb0*/  IMAD.MOV R11, RZ, RZ, -R11 ;  /* 0x000000ffff0b7224 */ /* 0x000fe200078e0a0b */
[----:B------:R-:W-:Y:S01]  /*0bc0*/  R2UR UR22, R24 ;  /* 0x00000000181672ca */ /* 0x000fe200000e0000 */
[----:B------:R-:W-:Y:S01]  /*0bd0*/  IMAD.MOV R4, RZ, RZ, -R2 ;  /* 0x000000ffff047224 */ /* 0x000fe200078e0a02 */
[----:B------:R-:W-:Y:S01]  /*0be0*/  LOP3.LUT R3, R12, R3, RZ, 0xc0, !PT ;  /* 0x000000030c037212 */ /* 0x000fe200078ec0ff */
[----:B------:R-:W-:Y:S02]  /*0bf0*/  @P3 IMAD R8, R13, R11, R0 ;  /* 0x0000000b0d083224 */ /* 0x000fe400078e0200 */
[----:B------:R-:W-:Y:S02]  /*0c00*/  IMAD R9, R9, R2, R10 ;  /* 0x0000000209097224 */ /* 0x000fe400078e020a */
[----:B0-----:R-:W-:-:S02]  /*0c10*/  IMAD R0, R4, R21, R22 ;  /* 0x0000001504007224 */ /* 0x001fc400078e0216 */
[----:B------:R-:W-:Y:S02]  /*0c20*/  IMAD R8, R9, R20, R8 ;  /* 0x0000001409087224 */ /* 0x000fe400078e0208 */
[----:B------:R-:W-:Y:S02]  /*0c30*/  IMAD R3, R0, R17, R3 ;  /* 0x0000001100037224 */ /* 0x000fe400078e0203 */
[----:B------:R-:W-:-:S03]  /*0c40*/  IMAD.MOV.U32 R4, RZ, RZ, 0x1 ;  /* 0x00000001ff047424 */ /* 0x000fc600078e00ff */
[----:B------:R-:W-:Y:S02]  /*0c50*/  SEL R2, R3, R8, !P3 ;  /* 0x0000000803027207 */ /* 0x000fe40005800000 */
[----:B------:R-:W-:-:S03]  /*0c60*/  SEL R0, R8, R3, !P3 ;  /* 0x0000000308007207 */ /* 0x000fc60005800000 */
[----:B------:R0:W-:Y:S04]  /*0c70*/  STL [R1+0x80], R2 ;  /* 0x0000800201007387 */ /* 0x0001e80000100800 */
[----:B------:R0:W-:Y:S02]  /*0c80*/  STL [R1+0x84], R0 ;  /* 0x0000840001007387 */ /* 0x0001e40000100800 */
.L_x_4:
[----:B------:R-:W-:-:S08]  /*0c90*/  NOP ;  /* 0x0000000000007918 */ /* 0x000fd00000000000 */
[----:B------:R-:W1:Y:S02]  /*0ca0*/  USETMAXREG.TRY_ALLOC.CTAPOOL UP0, 0xe8 ;  /* 0x000000e8000079c8 */ /* 0x000e640008000600 */
[----:B-1----:R-:W-:-:S13]  /*0cb0*/  PLOP3.LUT P0, PT, PT, PT, UP0, 0x80, 0x0 ;  /* 0x000000000000781c */ /* 0x002fda0003f0f008 */
[----:B------:R-:W-:Y:S05]  /*0cc0*/  @!P0 BRA `(.L_x_4) ;  /* 0xfffffffc00f08947 */ /* 0x000fea000383ffff */
[----:B------:R-:W-:Y:S01]  /*0cd0*/  ULDC.64 UR4, c[0x0][0x598] ;  /* 0x0001660000047ab9 */ /* 0x000fe20000000a00 */
[----:B------:R-:W-:Y:S01]  /*0ce0*/  ULDC.64 UR18, c[0x0][0x208] ;  /* 0x0000820000127ab9 */ /* 0x000fe20000000a00 */
[----:B------:R-:W-:-:S04]  /*0cf0*/  ISETP.NE.U32.AND P0, PT, RZ, UR4, PT ;  /* 0x00000004ff007c0c */ /* 0x000fc8000bf05070 */
[----:B------:R-:W-:-:S13]  /*0d00*/  ISETP.NE.AND.EX P0, PT, RZ, UR5, PT, P0 ;  /* 0x00000005ff007c0c */ /* 0x000fda000bf05300 */
[----:B------:R-:W-:Y:S05]  /*0d10*/  @!P0 BRA `(.L_x_7) ;  /* 0x0000000000208947 */ /* 0x000fea0003800000 */
[----:B0-----:R-:W0:Y:S02]  /*0d20*/  LDC.64 R2, c[0x0][0x598] ;  /* 0x00016600ff027b82 */ /* 0x001e240000000a00 */
[----:B0-----:R-:W2:Y:S02]  /*0d30*/  LDG.E.64 R2, desc[UR18][R2.64] ;  /* 0x0000001202027981 */ /* 0x001ea4000c1e1b00 */
[----:B--2---:R-:W-:-:S04]  /*0d40*/  ISETP.NE.U32.AND P0, PT, R2, RZ, PT ;  /* 0x000000ff0200720c */ /* 0x004fc80003f05070 */
[----:B------:R-:W-:-:S13]  /*0d50*/  ISETP.NE.AND.EX P0, PT, R3, RZ, PT, P0 ;  /* 0x000000ff0300720c */ /* 0x000fda0003f05300 */
[----:B------:R-:W-:Y:S05]  /*0d60*/  @!P0 BRA `(.L_x_7) ;  /* 0x00000000000c8947 */ /* 0x000fea0003800000 */
[----:B------:R-:W2:Y:S02]  /*0d70*/  LD.E R2, desc[UR18][R2.64] ;  /* 0x0000001202027980 */ /* 0x000ea4000c101900 */
[----:B--2---:R-:W-:Y:S01]  /*0d80*/  R2UR UR20, R2 ;  /* 0x00000000021472ca */ /* 0x004fe200000e0000 */
[----:B------:R-:W-:-:S14]  /*0d90*/  BRA `(.L_x_8) ;  /* 0x0000000000247947 */ /* 0x000fdc0003800000 */
.L_x_7:
[----:B------:R-:W-:Y:S02]  /*0da0*/  ULDC.64 UR4, c[0x0][0x588] ;  /* 0x0001620000047ab9 */ /* 0x000fe40000000a00 */
[----:B------:R-:W-:-:S04]  /*0db0*/  ISETP.NE.U32.AND P0, PT, RZ, UR4, PT ;  /* 0x00000004ff007c0c */ /* 0x000fc8000bf05070 */
[----:B------:R-:W-:-:S13]  /*0dc0*/  ISETP.NE.AND.EX P0, PT, RZ, UR5, PT, P0 ;  /* 0x00000005ff007c0c */ /* 0x000fda000bf05300 */
[----:B------:R-:W-:Y:S05]  /*0dd0*/  @!P0 BRA `(.L_x_9) ;  /* 0x0000000000108947 */ /* 0x000fea0003800000 */
[----:B0-----:R-:W0:Y:S02]  /*0de0*/  LDC.64 R2, c[0x0][0x588] ;  /* 0x00016200ff027b82 */ /* 0x001e240000000a00 */
[----:B0-----:R-:W2:Y:S02]  /*0df0*/  LDG.E R2, desc[UR18][R2.64] ;  /* 0x0000001202027981 */ /* 0x001ea4000c1e1900 */
[----:B--2---:R-:W-:Y:S01]  /*0e00*/  R2UR UR20, R2 ;  /* 0x00000000021472ca */ /* 0x004fe200000e0000 */
[----:B------:R-:W-:-:S14]  /*0e10*/  BRA `(.L_x_8) ;  /* 0x0000000000047947 */ /* 0x000fdc0003800000 */
.L_x_9:
[----:B------:R-:W-:-:S05]  /*0e20*/  ULDC UR20, c[0x0][0x580] ;  /* 0x0001600000147ab9 */ /* 0x000fca0000000800 */
.L_x_8:
[----:B------:R-:W-:Y:S02]  /*0e30*/  ULDC.64 UR4, c[0x0][0x5a0] ;  /* 0x0001680000047ab9 */ /* 0x000fe40000000a00 */
        /* <DEDUP_REMOVED lines=11> */
.L_x_10:
        /* <DEDUP_REMOVED lines=8> */
.L_x_12:
[----:B------:R-:W-:-:S05]  /*0f70*/  ULDC UR21, c[0x0][0x584] ;  /* 0x0001610000157ab9 */ /* 0x000fca0000000800 */
.L_x_11:
[----:B------:R-:W-:-:S13]  /*0f80*/  LOP3.LUT P0, RZ, R4, 0xff, RZ, 0xc0, !PT ;  /* 0x000000ff04ff7812 */ /* 0x000fda000780c0ff */
[----:B------:R-:W-:Y:S05]  /*0f90*/  @!P0 EXIT ;  /* 0x000000000000894d */ /* 0x000fea0003800000 */
[----:B------:R-:W-:Y:S01]  /*0fa0*/  ULDC UR4, c[0x0][0x28c] ;  /* 0x0000a30000047ab9 */ /* 0x000fe20000000800 */
[----:B------:R-:W-:Y:S02]  /*0fb0*/  ULOP3.LUT UR23, UR13, 0x1, URZ, 0xfc, !UPT ;  /* 0x000000010d177892 */ /* 0x000fe4000f8efc3f */
[----:B------:R-:W-:-:S04]  /*0fc0*/  UIADD3 UR4, UR4, 0x1f, URZ ;  /* 0x0000001f04047890 */ /* 0x000fc8000fffe03f */
[----:B------:R-:W-:-:S04]  /*0fd0*/  USHF.R.S32.HI UR5, URZ, 0x1f, UR4 ;  /* 0x0000001f3f057899 */ /* 0x000fc80008011404 */
[----:B------:R-:W-:-:S03]  /*0fe0*/  ULEA.HI UR5, UR5, UR4, URZ, 0x5 ;  /* 0x0000000405057291 */ /* 0x000fc6000f8f283f */
[----:B------:R-:W-:Y:S01]  /*0ff0*/  UMOV UR4, URZ ;  /* 0x0000003f00047c82 */ /* 0x000fe20008000000 */
[----:B------:R-:W-:-:S03]  /*1000*/  USHF.R.S32.HI UR12, URZ, 0x5, UR5 ;  /* 0x000000053f0c7899 */ /* 0x000fc60008011405 */
[----:B------:R-:W-:-:S09]  /*1010*/  UMOV UR5, URZ ;  /* 0x0000003f00057c82 */ /* 0x000fd20008000000 */
.L_x_293:
[----:B0-----:R-:W0:Y:S01]  /*1020*/  S2R R0, SR_TID.X ;  /* 0x0000000000007919 */ /* 0x001e220000002100 */
[----:B-1----:R-:W1:Y:S01]  /*1030*/  S2UR UR11, SR_CgaCtaId ;  /* 0x00000000000b79c3 */ /* 0x002e620000008800 */
[----:B------:R-:W-:Y:S01]  /*1040*/  UMOV UR14, 0x400 ;  /* 0x00000400000e7882 */ /* 0x000fe20000000000 */
[----:B------:R-:W-:Y:S01]  /*1050*/  UMOV UR6, URZ ;  /* 0x0000003f00067c82 */ /* 0x000fe20008000000 */
[----:B------:R-:W-:Y:S01]  /*1060*/  STL [R1+0x74], RZ ;  /* 0x000074ff01007387 */ /* 0x000fe20000100800 */
[----:B------:R-:W-:Y:S01]  /*1070*/  UMOV UR7, URZ ;  /* 0x0000003f00077c82 */ /* 0x000fe20008000000 */
[----:B------:R-:W-:Y:S01]  /*1080*/  UMOV UR8, URZ ;  /* 0x0000003f00087c82 */ /* 0x000fe20008000000 */
[----:B------:R-:W-:Y:S01]  /*1090*/  UMOV UR16, UR5 ;  /* 0x0000000500107c82 */ /* 0x000fe20008000000 */
[----:B------:R-:W-:Y:S01]  /*10a0*/  STL [R1+0x70], RZ ;  /* 0x000070ff01007387 */ /* 0x000fe20000100800 */
[----:B--2---:R-:W2:Y:S01]  /*10b0*/  LDC R2, c[0x0][0x28c] ;  /* 0x0000a300ff027b82 */ /* 0x004ea20000000800 */
[----:B------:R-:W-:-:S02]  /*10c0*/  CS2R R4, SRZ ;  /* 0x0000000000047805 */ /* 0x000fc4000001ff00 */
[----:B------:R-:W-:Y:S01]  /*10d0*/  CS2R R6, SRZ ;  /* 0x0000000000067805 */ /* 0x000fe2000001ff00 */
[----:B------:R-:W-:Y:S01]  /*10e0*/  STL [R1+0x6c], RZ ;  /* 0x00006cff01007387 */ /* 0x000fe20000100800 */
[----:B------:R-:W-:Y:S02]  /*10f0*/  CS2R R8, SRZ ;  /* 0x0000000000087805 */ /* 0x000fe4000001ff00 */
[----:B------:R-:W-:Y:S02]  /*1100*/  CS2R R10, SRZ ;  /* 0x00000000000a7805 */ /* 0x000fe4000001ff00 */
[----:B------:R-:W-:Y:S01]  /*1110*/  CS2R R12, SRZ ;  /* 0x00000000000c7805 */ /* 0x000fe2000001ff00 */
[----:B------:R-:W-:Y:S01]  /*1120*/  STL [R1+0x68], RZ ;  /* 0x000068ff01007387 */ /* 0x000fe20000100800 */
[----:B------:R-:W-:Y:S02]  /*1130*/  CS2R R14, SRZ ;  /* 0x00000000000e7805 */ /* 0x000fe4000001ff00 */
[----:B------:R-:W-:-:S02]  /*1140*/  CS2R R16, SRZ ;  /* 0x0000000000107805 */ /* 0x000fc4000001ff00 */
[----:B------:R-:W-:Y:S01]  /*1150*/  CS2R R18, SRZ ;  /* 0x0000000000127805 */ /* 0x000fe2000001ff00 */
[----:B------:R-:W-:Y:S01]  /*1160*/  STL [R1+0x64], RZ ;  /* 0x000064ff01007387 */ /* 0x000fe20000100800 */
[----:B------:R-:W-:Y:S02]  /*1170*/  CS2R R20, SRZ ;  /* 0x0000000000147805 */ /* 0x000fe4000001ff00 */
[----:B------:R-:W-:Y:S02]  /*1180*/  CS2R R22, SRZ ;  /* 0x0000000000167805 */ /* 0x000fe4000001ff00 */
[----:B------:R-:W-:Y:S01]  /*1190*/  CS2R R152, SRZ ;  /* 0x0000000000987805 */ /* 0x000fe2000001ff00 */
[----:B------:R-:W-:Y:S01]  /*11a0*/  STL [R1+0x60], RZ ;  /* 0x000060ff01007387 */ /* 0x000fe20000100800 */
[----:B-1----:R-:W-:Y:S01]  /*11b0*/  ULEA UR14, UR11, UR14, 0x18 ;  /* 0x0000000e0b0e7291 */ /* 0x002fe2000f8ec03f */
[----:B------:R-:W-:Y:S02]  /*11c0*/  CS2R R154, SRZ ;  /* 0x00000000009a7805 */ /* 0x000fe4000001ff00 */
[----:B------:R-:W-:Y:S01]  /*11d0*/  CS2R R156, SRZ ;  /* 0x00000000009c7805 */ /* 0x000fe2000001ff00 */
[----:B------:R-:W-:Y:S01]  /*11e0*/  STL [R1+0x5c], RZ ;  /* 0x00005cff01007387 */ /* 0x000fe20000100800 */
[----:B------:R-:W-:-:S02]  /*11f0*/  CS2R R158, SRZ ;  /* 0x00000000009e7805 */ /* 0x000fc4000001ff00 */
[----:B------:R-:W-:Y:S02]  /*1200*/  CS2R R160, SRZ ;  /* 0x0000000000a07805 */ /* 0x000fe4000001ff00 */
[----:B------:R-:W-:Y:S02]  /*1210*/  CS2R R162, SRZ ;  /* 0x0000000000a27805 */ /* 0x000fe4000001ff00 */
[----:B0-----:R-:W-:Y:S01]  /*1220*/  LOP3.LUT R0, R0, 0x80, RZ, 0xc0, !PT ;  /* 0x0000008000007812 */ /* 0x001fe200078ec0ff */
[----:B------:R-:W-:Y:S01]  /*1230*/  STL [R1+0x58], RZ ;  /* 0x000058ff01007387 */ /* 0x000fe20000100800 */
[----:B--2---:R-:W-:Y:S02]  /*1240*/  ISETP.GE.AND P0, PT, R2, 0x1, PT ;  /* 0x000000010200780c */ /* 0x004fe40003f06270 */
[----:B------:R-:W-:Y:S02]  /*1250*/  CS2R R2, SRZ ;  /* 0x0000000000027805 */ /* 0x000fe4000001ff00 */
[----:B------:R-:W-:Y:S01]  /*1260*/  SHF.R.U32.HI R0, RZ, 0x7, R0 ;  /* 0x00000007ff007819 */ /* 0x000fe20000011600 */
[----:B------:R-:W-:Y:S01]  /*1270*/  STL [R1+0x54], RZ ;  /* 0x000054ff01007387 */ /* 0x000fe20000100800 */
[----:B------:R-:W-:-:S02]  /*1280*/  CS2R R164, SRZ ;  /* 0x0000000000a47805 */ /* 0x000fc4000001ff00 */
[----:B------:R-:W-:Y:S02]  /*1290*/  CS2R R166, SRZ ;  /* 0x0000000000a67805 */ /* 0x000fe4000001ff00 */
[----:B------:R-:W-:Y:S01]  /*12a0*/  CS2R R168, SRZ ;  /* 0x0000000000a87805 */ /* 0x000fe2000001ff00 */
[----:B------:R-:W-:Y:S01]  /*12b0*/  STL [R1+0x50], RZ ;  /* 0x000050ff01007387 */ /* 0x000fe20000100800 */
[----:B------:R-:W-:Y:S02]  /*12c0*/  CS2R R170, SRZ ;  /* 0x0000000000aa7805 */ /* 0x000fe4000001ff00 */
[----:B------:R-:W-:Y:S02]  /*12d0*/  CS2R R172, SRZ ;  /* 0x0000000000ac7805 */ /* 0x000fe4000001ff00 */
[----:B------:R-:W-:Y:S01]  /*12e0*/  CS2R R174, SRZ ;  /* 0x0000000000ae7805 */ /* 0x000fe2000001ff00 */
[----:B------:R-:W0:Y:S01]  /*12f0*/  SHFL.IDX PT, R0, R0, RZ, 0x1f ;  /* 0x00001fff00007589 */ /* 0x000e2200000e0000 */
[----:B------:R-:W-:-:S02]  /*1300*/  CS2R R176, SRZ ;  /* 0x0000000000b07805 */ /* 0x000fc4000001ff00 */
[----:B------:R-:W-:Y:S02]  /*1310*/  CS2R R178, SRZ ;  /* 0x0000000000b27805 */ /* 0x000fe4000001ff00 */
[----:B------:R-:W-:Y:S01]  /*1320*/  CS2R R180, SRZ ;  /* 0x0000000000b47805 */ /* 0x000fe2000001ff00 */
[----:B------:R1:W-:Y:S01]  /*1330*/  STL [R1+0x4c], RZ ;  /* 0x00004cff01007387 */ /* 0x0003e20000100800 */
[----:B------:R-:W-:Y:S02]  /*1340*/  CS2R R182, SRZ ;  /* 0x0000000000b67805 */ /* 0x000fe4000001ff00 */
[----:B------:R-:W-:Y:S02]  /*1350*/  CS2R R184, SRZ ;  /* 0x0000000000b87805 */ /* 0x000fe4000001ff00 */
[----:B------:R-:W-:Y:S01]  /*1360*/  CS2R R186, SRZ ;  /* 0x0000000000ba7805 */ /* 0x000fe2000001ff00 */
[----:B------:R1:W-:Y:S01]  /*1370*/  STL [R1+0x48], RZ ;  /* 0x000048ff01007387 */ /* 0x0003e20000100800 */
        /* <DEDUP_REMOVED lines=14> */
[----:B------:R-:W-:Y:S02]  /*1460*/  CS2R R210, SRZ ;  /* 0x0000000000d27805 */ /* 0x000fe4000001ff00 */
[----:B0-----:R-:W-:Y:S01]  /*1470*/  R2UR UR9, R0 ;  /* 0x00000000000972ca */ /* 0x001fe200000e0000 */
[----:B------:R1:W-:Y:S01]  /*1480*/  STL [R1+0x38], RZ ;  /* 0x000038ff01007387 */ /* 0x0003e20000100800 */
[----:B------:R-:W-:Y:S01]  /*1490*/  IMAD.MOV.U32 R0, RZ, RZ, RZ ;  /* 0x000000ffff007224 */ /* 0x000fe200078e00ff */
[----:B------:R-:W-:-:S02]  /*14a0*/  CS2R R212, SRZ ;  /* 0x0000000000d47805 */ /* 0x000fc4000001ff00 */
[----:B------:R-:W-:Y:S01]  /*14b0*/  CS2R R214, SRZ ;  /* 0x0000000000d67805 */ /* 0x000fe2000001ff00 */
[----:B------:R1:W-:Y:S01]  /*14c0*/  STL [R1+0x34], RZ ;  /* 0x000034ff01007387 */ /* 0x0003e20000100800 */
[----:B------:R-:W-:Y:S02]  /*14d0*/  CS2R R216, SRZ ;  /* 0x0000000000d87805 */ /* 0x000fe4000001ff00 */
[----:B------:R-:W-:Y:S02]  /*14e0*/  CS2R R218, SRZ ;  /* 0x0000000000da7805 */ /* 0x000fe4000001ff00 */
[----:B------:R-:W-:Y:S01]  /*14f0*/  CS2R R220, SRZ ;  /* 0x0000000000dc7805 */ /* 0x000fe2000001ff00 */
[----:B------:R1:W-:Y:S01]  /*1500*/  STL [R1+0x30], RZ ;  /* 0x000030ff01007387 */ /* 0x0003e20000100800 */
[----:B------:R-:W-:Y:S02]  /*1510*/  CS2R R222, SRZ ;  /* 0x0000000000de7805 */ /* 0x000fe4000001ff00 */
[----:B------:R-:W-:Y:S01]  /*1520*/  CS2R R224, SRZ ;  /* 0x0000000000e07805 */ /* 0x000fe2000001ff00 */
[----:B------:R-:W-:Y:S01]  /*1530*/  IMAD.MOV.U32 R226, RZ, RZ, RZ ;  /* 0x000000ffffe27224 */ /* 0x000fe200078e00ff */
[----:B------:R1:W-:Y:S01]  /*1540*/  STL [R1+0x2c], RZ ;  /* 0x00002cff01007387 */ /* 0x0003e20000100800 */
[----:B------:R-:W-:Y:S01]  /*1550*/  ULEA.HI UR10, UR9, UR9, URZ, 0x1 ;  /* 0x00000009090a7291 */ /* 0x000fe2000f8f083f */
[----:B------:R-:W-:Y:S01]  /*1560*/  IMAD.U32 R227, RZ, RZ, UR4 ;  /* 0x00000004ffe37e24 */ /* 0x000fe2000f8e00ff */
[----:B------:R-:W-:Y:S01]  /*1570*/  CS2R R24, SRZ ;  /* 0x0000000000187805 */ /* 0x000fe2000001ff00 */
[----:B------:R1:W-:Y:S01]  /*1580*/  STL [R1+0x28], RZ ;  /* 0x000028ff01007387 */ /* 0x0003e20000100800 */
[----:B------:R-:W-:Y:S01]  /*1590*/  ULOP3.LUT UR10, UR10, 0x1ffffe, URZ, 0xc0, !UPT ;  /* 0x001ffffe0a0a7892 */ /* 0x000fe2000f8ec03f */
[----:B------:R-:W-:-:S02]  /*15a0*/  CS2R R26, SRZ ;  /* 0x00000000001a7805 */ /* 0x000fc4000001ff00 */
[----:B------:R-:W-:Y:S01]  /*15b0*/  CS2R R28, SRZ ;  /* 0x00000000001c7805 */ /* 0x000fe2000001ff00 */
[----:B------:R1:W-:Y:S01]  /*15c0*/  STL [R1+0x24], RZ ;  /* 0x000024ff01007387 */ /* 0x0003e20000100800 */
[----:B------:R-:W-:Y:S01]  /*15d0*/  UIADD3 UR10, UR9, -UR10, URZ ;  /* 0x8000000a090a7290 */ /* 0x000fe2000fffe03f */
[----:B---34-:R-:W-:Y:S02]  /*15e0*/  CS2R R30, SRZ ;  /* 0x00000000001e7805 */ /* 0x018fe4000001ff00 */
[----:B------:R-:W-:Y:S01]  /*15f0*/  CS2R R32, SRZ ;  /* 0x0000000000207805 */ /* 0x000fe2000001ff00 */
[----:B------:R1:W-:Y:S01]  /*1600*/  STL [R1+0x20], RZ ;  /* 0x000020ff01007387 */ /* 0x0003e20000100800 */
[----:B------:R-:W-:Y:S01]  /*1610*/  ULEA UR10, UR10, UR14, 0xb ;  /* 0x0000000e0a0a7291 */ /* 0x000fe2000f8e583f */
[----:B------:R-:W-:Y:S02]  /*1620*/  CS2R R34, SRZ ;  /* 0x0000000000227805 */ /* 0x000fe4000001ff00 */
[----:B------:R-:W-:Y:S01]  /*1630*/  CS2R R36, SRZ ;  /* 0x0000000000247805 */ /* 0x000fe2000001ff00 */
[----:B------:R1:W-:Y:S01]  /*1640*/  STL [R1+0x1c], RZ ;  /* 0x00001cff01007387 */ /* 0x0003e20000100800 */
[----:B------:R-:W-:Y:S01]  /*1650*/  UIADD3 UR10, UR10, 0x100, URZ ;  /* 0x000001000a0a7890 */ /* 0x000fe2000fffe03f */
[----:B------:R-:W-:-:S02]  /*1660*/  CS2R R38, SRZ ;  /* 0x0000000000267805 */ /* 0x000fc4000001ff00 */
[----:B------:R-:W-:Y:S01]  /*1670*/  CS2R R40, SRZ ;  /* 0x0000000000287805 */ /* 0x000fe2000001ff00 */
[----:B------:R1:W-:Y:S01]  /*1680*/  STL [R1+0x18], RZ ;  /* 0x000018ff01007387 */ /* 0x0003e20000100800 */
[----:B------:R-:W-:Y:S01]  /*1690*/  USHF.R.U32.HI UR10, URZ, 0x4, UR10 ;  /* 0x000000043f0a7899 */ /* 0x000fe2000801160a */
[----:B------:R-:W-:Y:S02]  /*16a0*/  CS2R R42, SRZ ;  /* 0x00000000002a7805 */ /* 0x000fe4000001ff00 */
[----:B------:R-:W-:Y:S01]  /*16b0*/  CS2R R44, SRZ ;  /* 0x00000000002c7805 */ /* 0x000fe2000001ff00 */
[----:B------:R1:W-:Y:S01]  /*16c0*/  STL [R1+0x14], RZ ;  /* 0x000014ff01007387 */ /* 0x0003e20000100800 */
[----:B------:R-:W-:Y:S01]  /*16d0*/  ULOP3.LUT UR15, UR10, 0x3fff, URZ, 0xc0, !UPT ;  /* 0x00003fff0a0f7892 */ /* 0x000fe2000f8ec03f */
        /* <DEDUP_REMOVED lines=18> */
[----:B------:R1:W-:Y:S01]  /*1800*/  STL [R1], RZ ;  /* 0x000000ff01007387 */ /* 0x0003e20000100800 */
[----:B------:R-:W-:-:S02]  /*1810*/  CS2R R74, SRZ ;  /* 0x00000000004a7805 */ /* 0x000fc4000001ff00 */
[----:B------:R-:W-:Y:S02]  /*1820*/  CS2R R76, SRZ ;  /* 0x00000000004c7805 */ /* 0x000fe4000001ff00 */
[----:B------:R-:W-:Y:S02]  /*1830*/  CS2R R78, SRZ ;  /* 0x00000000004e7805 */ /* 0x000fe4000001ff00 */
[----:B------:R-:W-:Y:S02]  /*1840*/  CS2R R80, SRZ ;  /* 0x0000000000507805 */ /* 0x000fe4000001ff00 */
[----:B------:R-:W-:Y:S02]  /*1850*/  CS2R R82, SRZ ;  /* 0x0000000000527805 */ /* 0x000fe4000001ff00 */
[----:B------:R-:W-:Y:S02]  /*1860*/  CS2R R84, SRZ ;  /* 0x0000000000547805 */ /* 0x000fe4000001ff00 */
        /* <DEDUP_REMOVED lines=32> */
[----:B------:R-:W-:Y:S01]  /*1a70*/  CS2R R150, SRZ ;  /* 0x0000000000967805 */ /* 0x000fe2000001ff00 */
[----:B-1----:R-:W-:Y:S06]  /*1a80*/  @!P0 BRA `(.L_x_13) ;  /* 0x0000001000548947 */ /* 0x002fec0003800000 */
[----:B------:R-:W-:-:S06]  /*1a90*/  UISETP.NE.AND UP0, UPT, UR23, 0x3, UPT ;  /* 0x000000031700788c */ /* 0x000fcc000bf05270 */
[----:B------:R-:W-:-:S13]  /*1aa0*/  PLOP3.LUT P1, PT, PT, PT, UP0, 0x80, 0x0 ;  /* 0x000000000000781c */ /* 0x000fda0003f2f008 */
[----:B------:R-:W-:Y:S05]  /*1ab0*/  @!P1 BRA `(.L_x_14) ;  /* 0x0000000000049947 */ /* 0x000fea0003800000 */
[----:B------:R-:W-:Y:S01]  /*1ac0*/  BPT.TRAP 0x1 ;  /* 0x000000040000795c */ /* 0x000fe20000300000 */
.L_x_14:
[----:B------:R-:W-:Y:S01]  /*1ad0*/  ULEA UR6, UR5, UR14, 0x3 ;  /* 0x0000000e05067291 */ /* 0x000fe2000f8e183f */
[----:B------:R-:W-:-:S05]  /*1ae0*/  IMAD.U32 R0, RZ, RZ, UR4 ;  /* 0x00000004ff007e24 */ /* 0x000fca000f8e00ff */
[----:B------:R-:W-:-:S04]  /*1af0*/  SHF.L.U32 R0, R0, 0x1f, RZ ;  /* 0x0000001f00007819 */ /* 0x000fc800000006ff */
[----:B------:R0:W1:Y:S01]  /*1b00*/  SYNCS.PHASECHK.TRANS64.TRYWAIT P0, [UR6], R0 ;  /* 0x00000000ff0075a7 */ /* 0x0000620008000146 */
[----:B------:R-:W-:Y:S05]  /*1b10*/  @!P1 BRA `(.L_x_15) ;  /* 0x0000000000049947 */ /* 0x000fea0003800000 */
[----:B------:R-:W-:Y:S01]  /*1b20*/  BPT.TRAP 0x1 ;  /* 0x000000040000795c */ /* 0x000fe20000300000 */
.L_x_15:
[----:B-1----:R-:W-:Y:S05]  /*1b30*/  @P0 BRA `(.L_x_16) ;  /* 0x0000000000080947 */ /* 0x002fea0003800000 */
[----:B------:R-:W1:Y:S02]  /*1b40*/  SYNCS.PHASECHK.TRANS64.TRYWAIT P0, [UR6], R0 ;  /* 0x00000000ff0075a7 */ /* 0x000e640008000146 */
[----:B-1----:R-:W-:Y:S05]  /*1b50*/  @!P0 BRA `(.L_x_17) ;  /* 0x000000e000dc8947 */ /* 0x002fea0003800000 */
.L_x_16:
[----:B------:R2:W-:Y:S01]  /*1b60*/  STL [R1+0x74], RZ ;  /* 0x000074ff01007387 */ /* 0x0005e20000100800 */
[----:B------:R-:W-:Y:S01]  /*1b70*/  UIADD3 UR6, UR14, 0x4100, URZ ;  /* 0x000041000e067890 */ /* 0x000fe2000fffe03f */
[----:B------:R-:W-:Y:S01]  /*1b80*/  WARPGROUP.ARRIVE ;  /* 0x00000000000079c5 */ /* 0x000fe20000000000 */
[----:B------:R-:W-:Y:S01]  /*1b90*/  ULDC UR7, c[0x0][0x50c] ;  /* 0x0001430000077ab9 */ /* 0x000fe20000000800 */
[----:B------:R2:W-:Y:S01]  /*1ba0*/  STL [R1+0x70], RZ ;  /* 0x000070ff01007387 */ /* 0x0005e20000100800 */
[----:B------:R-:W-:Y:S01]  /*1bb0*/  UISETP.NE.AND UP0, UPT, UR7, 0x1, UPT ;  /* 0x000000010700788c */ /* 0x000fe2000bf05270 */
[----:B01----:R-:W-:Y:S01]  /*1bc0*/  IMAD.MOV.U32 R0, RZ, RZ, RZ ;  /* 0x000000ffff007224 */ /* 0x003fe200078e00ff */
[----:B------:R-:W-:Y:S01]  /*1bd0*/  USHF.R.U32.HI UR6, URZ, 0x4, UR6 ;  /* 0x000000043f067899 */ /* 0x000fe20008011606 */
[----:B------:R2:W-:Y:S01]  /*1be0*/  STL [R1+0x6c], RZ ;  /* 0x00006cff01007387 */ /* 0x0005e20000100800 */
[----:B------:R-:W-:Y:S01]  /*1bf0*/  USEL UR7, URZ, 0x1, UP0 ;  /* 0x000000013f077887 */ /* 0x000fe20008000000 */
[----:B------:R-:W-:Y:S01]  /*1c00*/  CS2R R2, SRZ ;  /* 0x0000000000027805 */ /* 0x000fe2000001ff00 */
[----:B------:R-:W-:Y:S01]  /*1c10*/  ULOP3.LUT UR6, UR6, 0x3fff, URZ, 0xc0, !UPT ;  /* 0x00003fff06067892 */ /* 0x000fe2000f8ec03f */
[----:B------:R2:W-:Y:S01]  /*1c20*/  STL [R1+0x68], RZ ;  /* 0x000068ff01007387 */ /* 0x0005e20000100800 */
[----:B------:R-:W-:Y:S01]  /*1c30*/  ULOP3.LUT UR8, UR15, 0x10000, URZ, 0xfc, !UPT ;  /* 0x000100000f087892 */ /* 0x000fe2000f8efc3f */
[----:B------:R-:W-:Y:S01]  /*1c40*/  CS2R R4, SRZ ;  /* 0x0000000000047805 */ /* 0x000fe2000001ff00 */
[----:B------:R-:W-:Y:S01]  /*1c50*/  ULOP3.LUT UR6, UR6, 0x10000, URZ, 0xfc, !UPT ;  /* 0x0001000006067892 */ /* 0x000fe2000f8efc3f */
[----:B------:R2:W-:Y:S01]  /*1c60*/  STL [R1+0x64], RZ ;  /* 0x000064ff01007387 */ /* 0x0005e20000100800 */
[----:B------:R-:W-:Y:S01]  /*1c70*/  ISETP.NE.AND P0, PT, RZ, UR7, PT ;  /* 0x00000007ff007c0c */ /* 0x000fe2000bf05270 */
[----:B------:R-:W-:Y:S01]  /*1c80*/  ULEA UR8, UR5, UR8, 0x8 ;  /* 0x0000000805087291 */ /* 0x000fe2000f8e403f */
[----:B------:R-:W-:Y:S01]  /*1c90*/  CS2R R6, SRZ ;  /* 0x0000000000067805 */ /* 0x000fe2000001ff00 */
[----:B------:R2:W-:Y:S01]  /*1ca0*/  STL [R1+0x60], RZ ;  /* 0x000060ff01007387 */ /* 0x0005e20000100800 */
[----:B------:R-:W-:Y:S01]  /*1cb0*/  ULEA UR10, UR5, UR6, 0x9 ;  /* 0x00000006050a7291 */ /* 0x000fe2000f8e483f */
[----:B------:R-:W-:Y:S01]  /*1cc0*/  CS2R R8, SRZ ;  /* 0x0000000000087805 */ /* 0x000fe2000001ff00 */
[----:B------:R-:W-:Y:S01]  /*1cd0*/  UMOV UR9, 0xc0000010 ;  /* 0xc000001000097882 */ /* 0x000fe20000000000 */
[----:B------:R2:W-:Y:S01]  /*1ce0*/  STL [R1+0x5c], RZ ;  /* 0x00005cff01007387 */ /* 0x0005e20000100800 */
[----:B------:R-:W-:Y:S01]  /*1cf0*/  UMOV UR11, 0xc0000010 ;  /* 0xc0000010000b7882 */ /* 0x000fe20000000000 */
[----:B------:R-:W-:Y:S01]  /*1d00*/  UMOV UR6, 0x1 ;  /* 0x0000000100067882 */ /* 0x000fe20000000000 */
[----:B------:R-:W-:Y:S01]  /*1d10*/  CS2R R10, SRZ ;  /* 0x00000000000a7805 */ /* 0x000fe2000001ff00 */
[----:B------:R2:W-:Y:S01]  /*1d20*/  STL [R1+0x58], RZ ;  /* 0x000058ff01007387 */ /* 0x0005e20000100800 */
[----:B------:R-:W-:Y:S01]  /*1d30*/  CS2R R12, SRZ ;  /* 0x00000000000c7805 */ /* 0x000fe2000001ff00 */
[----:B------:R-:W-:Y:S01]  /*1d40*/  QGMMA.64x256x32.F32.E4M3.E4M3 R24, gdesc[UR8], RZ, !UPT, gsb0 ;  /* 0x03e00000081879f3 */ /* 0x000fe2000c0008ff */
        /* <DEDUP_REMOVED lines=55> */
[----:B------:R-:W-:Y:S01]  /*20c0*/  CS2R R224, SRZ ;  /* 0x0000000000e07805 */ /* 0x000fe2000001ff00 */
[----:B------:R-:W-:Y:S01]  /*20d0*/  IMAD.MOV.U32 R226, RZ, RZ, RZ ;  /* 0x000000ffffe27224 */ /* 0x000fe200078e00ff */
[----:B------:R2:W-:Y:S04]  /*20e0*/  STL [R1+0x1c], RZ ;  /* 0x00001cff01007387 */ /* 0x0005e80000100800 */
[----:B------:R2:W-:Y:S04]  /*20f0*/  STL [R1+0x18], RZ ;  /* 0x000018ff01007387 */ /* 0x0005e80000100800 */
[----:B------:R2:W-:Y:S04]  /*2100*/  STL [R1+0x14], RZ ;  /* 0x000014ff01007387 */ /* 0x0005e80000100800 */
[----:B------:R2:W-:Y:S04]  /*2110*/  STL [R1+0x10], RZ ;  /* 0x000010ff01007387 */ /* 0x0005e80000100800 */
[----:B------:R2:W-:Y:S04]  /*2120*/  STL [R1+0xc], RZ ;  /* 0x00000cff01007387 */ /* 0x0005e80000100800 */
[----:B------:R2:W-:Y:S04]  /*2130*/  STL [R1+0x8], RZ ;  /* 0x000008ff01007387 */ /* 0x0005e80000100800 */
[----:B------:R2:W-:Y:S04]  /*2140*/  STL [R1+0x4], RZ ;  /* 0x000004ff01007387 */ /* 0x0005e80000100800 */
[----:B------:R2:W-:Y:S01]  /*2150*/  STL [R1], RZ ;  /* 0x000000ff01007387 */ /* 0x0005e20000100800 */
[----:B------:R-:W-:Y:S05]  /*2160*/  @!P0 BRA `(.L_x_18) ;  /* 0x0000000800808947 */ /* 0x000fea0003800000 */
[----:B------:R-:W-:Y:S02]  /*2170*/  WARPGROUP.DEPBAR.LE gsb0, 0x0 ;  /* 0x00008000000079c5 */ /* 0x000fe40000010000 */
[----:B------:R-:W-:-:S01]  /*2180*/  FADD R227, RZ, R122 ;  /* 0x0000007affe37221 */ /* 0x000fc20000000000 */
[----:B------:R-:W-:Y:S01]  /*2190*/  FADD R226, RZ, R24 ;  /* 0x00000018ffe27221 */ /* 0x000fe20000000000 */
[----:B------:R-:W-:-:S01]  /*21a0*/  FADD R225, RZ, R25 ;  /* 0x00000019ffe17221 */ /* 0x000fc20000000000 */
[----:B------:R-:W-:Y:S01]  /*21b0*/  FADD R224, RZ, R26 ;  /* 0x0000001affe07221 */ /* 0x000fe20000000000 */
[----:B------:R-:W-:-:S01]  /*21c0*/  FADD R223, RZ, R27 ;  /* 0x0000001bffdf7221 */ /* 0x000fc20000000000 */
[----:B------:R0:W-:Y:S01]  /*21d0*/  STL [R1], R227 ;  /* 0x000000e301007387 */ /* 0x0001e20000100800 */
[----:B------:R-:W-:-:S01]  /*21e0*/  FADD R222, RZ, R28 ;  /* 0x0000001cffde7221 */ /* 0x000fc20000000000 */
[----:B------:R-:W-:Y:S01]  /*21f0*/  FADD R221, RZ, R29 ;  /* 0x0000001dffdd7221 */ /* 0x000fe20000000000 */
[----:B------:R-:W-:-:S01]  /*2200*/  FADD R220, RZ, R30 ;  /* 0x0000001effdc7221 */ /* 0x000fc20000000000 */
[----:B------:R-:W-:Y:S01]  /*2210*/  FADD R219, RZ, R31 ;  /* 0x0000001fffdb7221 */ /* 0x000fe20000000000 */
[----:B------:R-:W-:-:S01]  /*2220*/  FADD R218, RZ, R32 ;  /* 0x00000020ffda7221 */ /* 0x000fc20000000000 */
[----:B------:R-:W-:Y:S01]  /*2230*/  FADD R217, RZ, R33 ;  /* 0x00000021ffd97221 */ /* 0x000fe20000000000 */
[----:B------:R-:W-:-:S01]  /*2240*/  FADD R216, RZ, R34 ;  /* 0x00000022ffd87221 */ /* 0x000fc20000000000 */
[----:B------:R-:W-:Y:S01]  /*2250*/  FADD R215, RZ, R35 ;  /* 0x00000023ffd77221 */ /* 0x000fe20000000000 */
[----:B------:R-:W-:-:S01]  /*2260*/  FADD R214, RZ, R36 ;  /* 0x00000024ffd67221 */ /* 0x000fc20000000000 */
[----:B0-----:R-:W-:Y:S01]  /*2270*/  FADD R227, RZ, R123 ;  /* 0x0000007bffe37221 */ /* 0x001fe20000000000 */
[----:B------:R-:W-:-:S01]  /*2280*/  FADD R213, RZ, R37 ;  /* 0x00000025ffd57221 */ /* 0x000fc20000000000 */
[----:B------:R-:W-:Y:S01]  /*2290*/  FADD R212, RZ, R38 ;  /* 0x00000026ffd47221 */ /* 0x000fe20000000000 */
[----:B------:R-:W-:-:S01]  /*22a0*/  FADD R211, RZ, R39 ;  /* 0x00000027ffd37221 */ /* 0x000fc20000000000 */
[----:B------:R-:W-:Y:S01]  /*22b0*/  FADD R210, RZ, R40 ;  /* 0x00000028ffd27221 */ /* 0x000fe20000000000 */
[----:B------:R0:W-:Y:S01]  /*22c0*/  STL [R1+0x4], R227 ;  /* 0x000004e301007387 */ /* 0x0001e20000100800 */
        /* <DEDUP_REMOVED lines=93> */
[----:B------:R-:W-:Y:S01]  /*28a0*/  UMOV UR6, URZ ;  /* 0x0000003f00067c82 */ /* 0x000fe20008000000 */
[----:B0-----:R-:W-:-:S05]  /*28b0*/  FADD R227, RZ, R130 ;  /* 0x00000082ffe37221 */ /* 0x001fca0000000000 */
[----:B------:R0:W-:Y:S02]  /*28c0*/  STL [R1+0x20], R227 ;  /* 0x000020e301007387 */ /* 0x0001e40000100800 */
        /* <DEDUP_REMOVED lines=42> */
.L_x_18:
[----:B------:R-:W-:-:S04]  /*2b70*/  UIADD3 UR16, UR5, 0x1, URZ ;  /* 0x0000000105107890 */ /* 0x000fc8000fffe03f */
[----:B------:R-:W-:-:S04]  /*2b80*/  UISETP.NE.AND UP0, UPT, UR16, 0x4, UPT ;  /* 0x000000041000788c */ /* 0x000fc8000bf05270 */
[----:B------:R-:W-:Y:S02]  /*2b90*/  USEL UR8, URZ, 0x1, UP0 ;  /* 0x000000013f087887 */ /* 0x000fe40008000000 */
[----:B------:R-:W-:Y:S02]  /*2ba0*/  USEL UR16, UR16, URZ, UP0 ;  /* 0x0000003f10107287 */ /* 0x000fe40008000000 */
[----:B------:R-:W-:-:S06]  /*2bb0*/  ULOP3.LUT UR8, UR4, UR8, URZ, 0x3c, !UPT ;  /* 0x0000000804087292 */ /* 0x000fcc000f8e3c3f */
[----:B0-----:R-:W-:Y:S01]  /*2bc0*/  IMAD.U32 R227, RZ, RZ, UR8 ;  /* 0x00000008ffe37e24 */ /* 0x001fe2000f8e00ff */
[----:B------:R-:W-:-:S06]  /*2bd0*/  UMOV UR8, 0x1 ;  /* 0x0000000100087882 */ /* 0x000fcc0000000000 */
.L_x_13:
[----:B------:R-:W-:-:S04]  /*2be0*/  UISETP.LT.AND UP0, UPT, UR12, 0x1, UPT ;  /* 0x000000010c00788c */ /* 0x000fc8000bf01270 */
[----:B------:R-:W-:-:S04]  /*2bf0*/  USEL UR9, UR12, 0x1, UP0 ;  /* 0x000000010c097887 */ /* 0x000fc80008000000 */
[----:B------:R-:W-:-:S04]  /*2c00*/  UIADD3 UR9, UR12, -UR9, URZ ;  /* 0x800000090c097290 */ /* 0x000fc8000fffe03f */
[----:B------:R-:W-:-:S06]  /*2c10*/  UISETP.GE.AND UP0, UPT, UR9, 0x1, UPT ;  /* 0x000000010900788c */ /* 0x000fcc000bf06270 */
[----:B------:R-:W-:-:S13]  /*2c20*/  PLOP3.LUT P0, PT, PT, PT, UP0, 0x80, 0x0 ;  /* 0x000000000000781c */ /* 0x000fda0003f0f008 */
[----:B------:R-:W-:Y:S05]  /*2c30*/  @!P0 BRA `(.L_x_19) ;  /* 0x0000001000708947 */ /* 0x000fea0003800000 */
[----:B------:R-:W-:Y:S01]  /*2c40*/  IMAD.U32 R228, RZ, RZ, UR9 ;  /* 0x00000009ffe47e24 */ /* 0x000fe2000f8e00ff */
[----:B------:R-:W-:Y:S01]  /*2c50*/  UMOV UR17, UR5 ;  /* 0x0000000500117c82 */ /* 0x000fe20008000000 */
[----:B------:R-:W-:-:S05]  /*2c60*/  ULDC UR24, c[0x0][0x50c] ;  /* 0x0001430000187ab9 */ /* 0x000fca0000000800 */
.L_x_27:
[----:B------:R-:W-:-:S06]  /*2c70*/  UISETP.NE.AND UP0, UPT, UR23, 0x3, UPT ;  /* 0x000000031700788c */ /* 0x000fcc000bf05270 */
[----:B------:R-:W-:-:S13]  /*2c80*/  PLOP3.LUT P1, PT, PT, PT, UP0, 0x80, 0x0 ;  /* 0x000000000000781c */ /* 0x000fda0003f2f008 */
[----:B01----:R-:W-:Y:S05]  /*2c90*/  @!P1 BRA `(.L_x_20) ;  /* 0x0000000000049947 */ /* 0x003fea0003800000 */
[----:B------:R-:W-:Y:S01]  /*2ca0*/  BPT.TRAP 0x1 ;  /* 0x000000040000795c */ /* 0x000fe20000300000 */
.L_x_20:
[----:B------:R-:W0:Y:S01]  /*2cb0*/  S2UR UR9, SR_CgaCtaId ;  /* 0x00000000000979c3 */ /* 0x000e220000008800 */
[----:B------:R-:W-:Y:S01]  /*2cc0*/  UMOV UR14, 0x400 ;  /* 0x00000400000e7882 */ /* 0x000fe20000000000 */
[----:B------:R-:W-:Y:S01]  /*2cd0*/  SHF.L.U32 R229, R227, 0x1f, RZ ;  /* 0x0000001fe3e57819 */ /* 0x000fe200000006ff */
[----:B0-----:R-:W-:-:S04]  /*2ce0*/  ULEA UR14, UR9, UR14, 0x18 ;  /* 0x0000000e090e7291 */ /* 0x001fc8000f8ec03f */
[----:B------:R-:W-:-:S09]  /*2cf0*/  ULEA UR9, UR16, UR14, 0x3 ;  /* 0x0000000e10097291 */ /* 0x000fd2000f8e183f */
[----:B------:R0:W1:Y:S01]  /*2d00*/  SYNCS.PHASECHK.TRANS64.TRYWAIT P0, [UR9], R229 ;  /* 0x000000e5ff0075a7 */ /* 0x0000620008000149 */
[----:B------:R-:W-:Y:S05]  /*2d10*/  @!P1 BRA `(.L_x_21) ;  /* 0x0000000000049947 */ /* 0x000fea0003800000 */
[----:B------:R-:W-:Y:S01]  /*2d20*/  BPT.TRAP 0x1 ;  /* 0x000000040000795c */ /* 0x000fe20000300000 */
.L_x_21:
[----:B-1----:R-:W-:Y:S05]  /*2d30*/  @P0 BRA `(.L_x_22) ;  /* 0x0000000000080947 */ /* 0x002fea0003800000 */
[----:B------:R-:W1:Y:S02]  /*2d40*/  SYNCS.PHASECHK.TRANS64.TRYWAIT P0, [UR9], R229 ;  /* 0x000000e5ff0075a7 */ /* 0x000e640008000149 */
[----:B-1----:R-:W-:Y:S05]  /*2d50*/  @!P0 BRA `(.L_x_23) ;  /* 0x000000d000748947 */ /* 0x002fea0003800000 */
.L_x_22:
[----:B------:R-:W-:Y:S01]  /*2d60*/  UIADD3 UR9, UR14, 0x4100, URZ ;  /* 0x000041000e097890 */ /* 0x000fe2000fffe03f */
[----:B------:R-:W-:Y:S01]  /*2d70*/  WARPGROUP.ARRIVE ;  /* 0x00000000000079c5 */ /* 0x000fe20000000000 */
[----:B------:R-:W-:Y:S02]  /*2d80*/  UISETP.NE.AND UP0, UPT, UR7, URZ, UPT ;  /* 0x0000003f0700728c */ /* 0x000fe4000bf05270 */
[----:B------:R-:W-:Y:S02]  /*2d90*/  USHF.R.U32.HI UR9, URZ, 0x4, UR9 ;  /* 0x000000043f097899 */ /* 0x000fe40008011609 */
[----:B------:R-:W-:Y:S02]  /*2da0*/  USEL UR8, UR8, URZ, !UP0 ;  /* 0x0000003f08087287 */ /* 0x000fe4000c000000 */
[----:B------:R-:W-:Y:S02]  /*2db0*/  ULOP3.LUT UR9, UR9, 0x3fff, URZ, 0xc0, !UPT ;  /* 0x00003fff09097892 */ /* 0x000fe4000f8ec03f */
[----:B------:R-:W-:-:S02]  /*2dc0*/  ULOP3.LUT UR7, UR15, 0x10000, URZ, 0xfc, !UPT ;  /* 0x000100000f077892 */ /* 0x000fc4000f8efc3f */
[----:B------:R-:W-:Y:S02]  /*2dd0*/  ULOP3.LUT UR9, UR9, 0x10000, URZ, 0xfc, !UPT ;  /* 0x0001000009097892 */ /* 0x000fe4000f8efc3f */
[----:B------:R-:W-:Y:S02]  /*2de0*/  UISETP.NE.U32.AND UP0, UPT, UR8, URZ, UPT ;  /* 0x0000003f0800728c */ /* 0x000fe4000bf05070 */
[----:B------:R-:W-:Y:S02]  /*2df0*/  ULEA UR8, UR16, UR7, 0x8 ;  /* 0x0000000710087291 */ /* 0x000fe4000f8e403f */
[----:B------:R-:W-:Y:S01]  /*2e00*/  ULEA UR10, UR16, UR9, 0x9 ;  /* 0x00000009100a7291 */ /* 0x000fe2000f8e483f */
[----:B------:R-:W-:Y:S02]  /*2e10*/  UMOV UR11, 0xc0000010 ;  /* 0xc0000010000b7882 */ /* 0x000fe40000000000 */
[----:B------:R-:W-:Y:S01]  /*2e20*/  UMOV UR9, 0xc0000010 ;  /* 0xc000001000097882 */ /* 0x000fe20000000000 */
[----:B------:R-:W-:-:S05]  /*2e30*/  UIADD3 UR6, UR6, 0x1, URZ ;  /* 0x0000000106067890 */ /* 0x000fca000fffe03f */
[----:B------:R-:W-:Y:S01]  /*2e40*/  QGMMA.64x256x32.F32.E4M3.E4M3 R24, gdesc[UR8], R24, UP0, gsb0 ;  /* 0x03e00000081879f3 */ /* 0x000fe2000b800818 */
[----:B------:R-:W-:-:S04]  /*2e50*/  UISETP.NE.AND UP0, UPT, UR6, UR24, UPT ;  /* 0x000000180600728c */ /* 0x000fc8000bf05270 */
[----:B------:R-:W-:-:S06]  /*2e60*/  USEL UR7, URZ, 0x1, UP0 ;  /* 0x000000013f077887 */ /* 0x000fcc0008000000 */
[----:B------:R-:W-:Y:S01]  /*2e70*/  ISETP.NE.AND P0, PT, RZ, UR7, PT ;  /* 0x00000007ff007c0c */ /* 0x000fe2000bf05270 */
[----:B------:R-:W-:-:S12]  /*2e80*/  WARPGROUP.DEPBAR.LE gsb0, 0x1 ;  /* 0x00008000000079c5 */ /* 0x000fd80000010100 */
[----:B------:R-:W-:Y:S05]  /*2e90*/  @!P0 BRA `(.L_x_24) ;  /* 0x0000000c00808947 */ /* 0x000fea0003800000 */
[----:B------:R-:W-:Y:S02]  /*2ea0*/  WARPGROUP.DEPBAR.LE gsb0, 0x0 ;  /* 0x00008000000079c5 */ /* 0x000fe40000010000 */
[----:B------:R-:W-:-:S01]  /*2eb0*/  FADD R226, R24, R226 ;  /* 0x000000e218e27221 */ /* 0x000fc20000000000 */
[----:B------:R-:W-:Y:S01]  /*2ec0*/  FADD R225, R25, R225 ;  /* 0x000000e119e17221 */ /* 0x000fe20000000000 */
[----:B------:R1:W-:Y:S01]  /*2ed0*/  STL [R1+0x88], R227 ;  /* 0x000088e301007387 */ /* 0x0003e20000100800 */
[----:B------:R-:W-:-:S01]  /*2ee0*/  FADD R224, R26, R224 ;  /* 0x000000e01ae07221 */ /* 0x000fc20000000000 */
[----:B------:R-:W-:Y:S01]  /*2ef0*/  FADD R223, R27, R223 ;  /* 0x000000df1bdf7221 */ /* 0x000fe20000000000 */
[----:B------:R-:W-:-:S01]  /*2f00*/  FADD R222, R28, R222 ;  /* 0x000000de1cde7221 */ /* 0x000fc20000000000 */
[----:B------:R-:W-:Y:S01]  /*2f10*/  FADD R221, R29, R221 ;  /* 0x000000dd1ddd7221 */ /* 0x000fe20000000000 */
[----:B-1----:R-:W3:Y:S04]  /*2f20*/  LDL.LU R227, [R1+0x30] ;  /* 0x0000300001e37983 */ /* 0x002ee80000300800 */
[----:B------:R1:W-:Y:S01]  /*2f30*/  STL [R1+0x8c], R226 ;  /* 0x00008ce201007387 */ /* 0x0003e20000100800 */
[----:B------:R-:W-:-:S01]  /*2f40*/  FADD R220, R30, R220 ;  /* 0x000000dc1edc7221 */ /* 0x000fc20000000000 */
[----:B------:R-:W-:-:S02]  /*2f50*/  FADD R219, R31, R219 ;  /* 0x000000db1fdb7221 */ /* 0x000fc40000000000 */
[----:B-1----:R-:W4:Y:S04]  /*2f60*/  LDL.LU R226, [R1+0x2c] ;  /* 0x00002c0001e27983 */ /* 0x002f280000300800 */
[----:B------:R1:W-:Y:S01]  /*2f70*/  STL [R1+0x90], R225 ;  /* 0x000090e101007387 */ /* 0x0003e20000100800 */
[----:B------:R-:W-:-:S03]  /*2f80*/  FADD R218, R32, R218 ;  /* 0x000000da20da7221 */ /* 0x000fc60000000000 */
[----:B-1----:R-:W2:Y:S04]  /*2f90*/  LDL.LU R225, [R1+0x28] ;  /* 0x0000280001e17983 */ /* 0x002ea80000300800 */
        /* <DEDUP_REMOVED lines=9> */
[----:B------:R1:W-:Y:S04]  /*3030*/  STL [R1+0xa0], R221 ;  /* 0x0000a0dd01007387 */ /* 0x0003e80000100800 */
        /* <DEDUP_REMOVED lines=12> */
[----:B-1----:R-:W2:Y:S01]  /*3100*/  LDL.LU R215, [R1] ;  /* 0x0000000001d77983 */ /* 0x002ea20000300800 */
[----:B------:R-:W-:-:S01]  /*3110*/  FADD R214, R36, R214 ;  /* 0x000000d624d67221 */ /* 0x000fc20000000000 */
[----:B------:R-:W-:Y:S01]  /*3120*/  FADD R213, R37, R213 ;  /* 0x000000d525d57221 */ /* 0x000fe20000000000 */
[----:B------:R-:W-:-:S01]  /*3130*/  FADD R212, R38, R212 ;  /* 0x000000d426d47221 */ /* 0x000fc20000000000 */
[----:B------:R-:W-:Y:S01]  /*3140*/  FADD R211, R39, R211 ;  /* 0x000000d327d37221 */ /* 0x000fe20000000000 */
[----:B------:R-:W-:-:S01]  /*3150*/  FADD R210, R40, R210 ;  /* 0x000000d228d27221 */ /* 0x000fc20000000000 */
[----:B------:R-:W-:Y:S01]  /*3160*/  STL [R1+0xbc], R214 ;  /* 0x0000bcd601007387 */ /* 0x000fe20000100800 */
        /* <DEDUP_REMOVED lines=11> */
[----:B------:R1:W-:Y:S01]  /*3220*/  STL [R1+0xc8], R211 ;  /* 0x0000c8d301007387 */ /* 0x0003e20000100800 */
[----:B------:R-:W-:-:S01]  /*3230*/  FADD R200, R50, R200 ;  /* 0x000000c832c87221 */ /* 0x000fc20000000000 */
[----:B------:R-:W-:Y:S01]  /*3240*/  FADD R199, R51, R199 ;  /* 0x000000c733c77221 */ /* 0x000fe20000000000 */
        /* <DEDUP_REMOVED lines=69> */
[----:B-----5:R-:W-:Y:S01]  /*36a0*/  FADD R0, R121, R0 ;  /* 0x0000000079007221 */ /* 0x020fe20000000000 */
[----:B---3--:R-:W-:-:S01]  /*36b0*/  FADD R227, R134, R227 ;  /* 0x000000e386e37221 */ /* 0x008fc20000000000 */
[----:B----4-:R-:W-:Y:S01]  /*36c0*/  FADD R226, R133, R226 ;  /* 0x000000e285e27221 */ /* 0x010fe20000000000 */
[----:B--2---:R-:W-:-:S01]  /*36d0*/  FADD R225, R132, R225 ;  /* 0x000000e184e17221 */ /* 0x004fc20000000000 */
        /* <DEDUP_REMOVED lines=9> */
[----:B------:R-:W-:-:S05]  /*3770*/  FADD R215, R122, R215 ;  /* 0x000000d77ad77221 */ /* 0x000fca0000000000 */
[----:B------:R2:W-:Y:S04]  /*3780*/  STL [R1], R215 ;  /* 0x000000d701007387 */ /* 0x0005e80000100800 */
[----:B------:R3:W-:Y:S04]  /*3790*/  STL [R1+0x4], R216 ;  /* 0x000004d801007387 */ /* 0x0007e80000100800 */
        /* <DEDUP_REMOVED lines=8> */
[----:B-1----:R-:W4:Y:S04]  /*3820*/  LDL.LU R211, [R1+0x34] ;  /* 0x0000340001d37983 */ /* 0x002f280000300800 */
[----:B------:R1:W-:Y:S04]  /*3830*/  STL [R1+0x28], R225 ;  /* 0x000028e101007387 */ /* 0x0003e80000100800 */
[----:B------:R-:W4:Y:S04]  /*3840*/  LDL.LU R212, [R1+0x38] ;  /* 0x0000380001d47983 */ /* 0x000f280000300800 */
[----:B------:R1:W-:Y:S04]  /*3850*/  STL [R1+0x2c], R226 ;  /* 0x00002ce201007387 */ /* 0x0003e80000100800 */
[----:B------:R-:W4:Y:S04]  /*3860*/  LDL.LU R213, [R1+0x3c] ;  /* 0x00003c0001d57983 */ /* 0x000f280000300800 */
[----:B------:R1:W-:Y:S04]  /*3870*/  STL [R1+0x30], R227 ;  /* 0x000030e301007387 */ /* 0x0003e80000100800 */
[----:B------:R-:W4:Y:S04]  /*3880*/  LDL.LU R214, [R1+0x40] ;  /* 0x0000400001d67983 */ /* 0x000f280000300800 */
[----:B--2---:R-:W2:Y:S04]  /*3890*/  LDL.LU R215, [R1+0x44] ;  /* 0x0000440001d77983 */ /* 0x004ea80000300800 */
[----:B---3--:R-:W3:Y:S04]  /*38a0*/  LDL.LU R216, [R1+0x48] ;  /* 0x0000480001d87983 */ /* 0x008ee80000300800 */
[----:B----4-:R-:W4:Y:S04]  /*38b0*/  LDL.LU R217, [R1+0x4c] ;  /* 0x00004c0001d97983 */ /* 0x010f280000300800 */
[----:B0-----:R-:W4:Y:S04]  /*38c0*/  LDL.LU R218, [R1+0x50] ;  /* 0x0000500001da7983 */ /* 0x001f280000300800 */
[----:B------:R-:W4:Y:S04]  /*38d0*/  LDL.LU R219, [R1+0x54] ;  /* 0x0000540001db7983 */ /* 0x000f280000300800 */
[----:B------:R-:W4:Y:S04]  /*38e0*/  LDL.LU R220, [R1+0x58] ;  /* 0x0000580001dc7983 */ /* 0x000f280000300800 */
[----:B------:R-:W4:Y:S04]  /*38f0*/  LDL.LU R221, [R1+0x5c] ;  /* 0x00005c0001dd7983 */ /* 0x000f280000300800 */
[----:B------:R-:W4:Y:S04]  /*3900*/  LDL.LU R222, [R1+0x60] ;  /* 0x0000600001de7983 */ /* 0x000f280000300800 */
[----:B------:R-:W4:Y:S04]  /*3910*/  LDL.LU R223, [R1+0x64] ;  /* 0x0000640001df7983 */ /* 0x000f280000300800 */
[----:B------:R-:W4:Y:S04]  /*3920*/  LDL.LU R224, [R1+0x68] ;  /* 0x0000680001e07983 */ /* 0x000f280000300800 */
[----:B-1----:R-:W4:Y:S04]  /*3930*/  LDL.LU R225, [R1+0x6c] ;  /* 0x00006c0001e17983 */ /* 0x002f280000300800 */
[----:B------:R-:W4:Y:S04]  /*3940*/  LDL.LU R226, [R1+0x70] ;  /* 0x0000700001e27983 */ /* 0x000f280000300800 */
[----:B------:R-:W4:Y:S01]  /*3950*/  LDL.LU R227, [R1+0x74] ;  /* 0x0000740001e37983 */ /* 0x000f220000300800 */
[----:B------:R-:W-:-:S05]  /*3960*/  FADD R211, R135, R211 ;  /* 0x000000d387d37221 */ /* 0x000fca0000000000 */
[----:B------:R0:W-:Y:S01]  /*3970*/  STL [R1+0x34], R211 ;  /* 0x000034d301007387 */ /* 0x0001e20000100800 */
[----:B------:R-:W-:-:S03]  /*3980*/  FADD R212, R136, R212 ;  /* 0x000000d488d47221 */ /* 0x000fc60000000000 */
[----:B0-----:R1:W5:Y:S01]  /*3990*/  LDL.LU R211, [R1+0xc8] ;  /* 0x0000c80001d37983 */ /* 0x0013620000300800 */
[----:B------:R-:W-:-:S03]  /*39a0*/  FADD R213, R137, R213 ;  /* 0x000000d589d57221 */ /* 0x000fc60000000000 */
[----:B------:R0:W-:Y:S01]  /*39b0*/  STL [R1+0x38], R212 ;  /* 0x000038d401007387 */ /* 0x0001e20000100800 */
[----:B------:R-:W-:-:S01]  /*39c0*/  FADD R214, R138, R214 ;  /* 0x000000d68ad67221 */ /* 0x000fc20000000000 */
[----:B--2---:R-:W-:Y:S02]  /*39d0*/  FADD R215, R139, R215 ;  /* 0x000000d78bd77221 */ /* 0x004fe40000000000 */
[----:B0-----:R1:W5:Y:S01]  /*39e0*/  LDL.LU R212, [R1+0xc4] ;  /* 0x0000c40001d47983 */ /* 0x0013620000300800 */
[----:B---3--:R-:W-:-:S03]  /*39f0*/  FADD R216, R140, R216 ;  /* 0x000000d88cd87221 */ /* 0x008fc60000000000 */
[----:B------:R0:W-:Y:S01]  /*3a00*/  STL [R1+0x3c], R213 ;  /* 0x00003cd501007387 */ /* 0x0001e20000100800 */
[----:B----4-:R-:W-:-:S03]  /*3a10*/  FADD R217, R141, R217 ;  /* 0x000000d98dd97221 */ /* 0x010fc60000000000 */
[----:B0-----:R1:W5:Y:S01]  /*3a20*/  LDL.LU R213, [R1+0xc0] ;  /* 0x0000c00001d57983 */ /* 0x0013620000300800 */
[----:B------:R-:W-:-:S03]  /*3a30*/  FADD R218, R142, R218 ;  /* 0x000000da8eda7221 */ /* 0x000fc60000000000 */
[----:B------:R0:W-:Y:S01]  /*3a40*/  STL [R1+0x40], R214 ;  /* 0x000040d601007387 */ /* 0x0001e20000100800 */
[----:B------:R-:W-:-:S01]  /*3a50*/  FADD R219, R143, R219 ;  /* 0x000000db8fdb7221 */ /* 0x000fc20000000000 */
[----:B------:R-:W-:Y:S02]  /*3a60*/  FADD R220, R144, R220 ;  /* 0x000000dc90dc7221 */ /* 0x000fe40000000000 */
[----:B0-----:R1:W5:Y:S04]  /*3a70*/  LDL.LU R214, [R1+0xbc] ;  /* 0x0000bc0001d67983 */ /* 0x0013680000300800 */
[----:B------:R0:W-:Y:S01]  /*3a80*/  STL [R1+0x44], R215 ;  /* 0x000044d701007387 */ /* 0x0001e20000100800 */
[----:B------:R-:W-:-:S01]  /*3a90*/  FADD R221, R145, R221 ;  /* 0x000000dd91dd7221 */ /* 0x000fc20000000000 */
[----:B------:R-:W-:-:S02]  /*3aa0*/  FADD R222, R146, R222 ;  /* 0x000000de92de7221 */ /* 0x000fc40000000000 */
[----:B0-----:R1:W5:Y:S04]  /*3ab0*/  LDL.LU R215, [R1+0xb8] ;  /* 0x0000b80001d77983 */ /* 0x0013680000300800 */
[----:B------:R0:W-:Y:S01]  /*3ac0*/  STL [R1+0x48], R216 ;  /* 0x000048d801007387 */ /* 0x0001e20000100800 */
[----:B------:R-:W-:-:S03]  /*3ad0*/  FADD R223, R147, R223 ;  /* 0x000000df93df7221 */ /* 0x000fc60000000000 */
        /* <DEDUP_REMOVED lines=13> */
[----:B------:R0:W-:Y:S04]  /*3bb0*/  STL [R1+0x5c], R221 ;  /* 0x00005cdd01007387 */ /* 0x0001e80000100800 */
        /* <DEDUP_REMOVED lines=12> */
[----:B0-----:R1:W5:Y:S01]  /*3c80*/  LDL.LU R227, [R1+0x88] ;  /* 0x0000880001e37983 */ /* 0x0013620000300800 */
[----:B------:R-:W-:-:S05]  /*3c90*/  UMOV UR6, URZ ;  /* 0x0000003f00067c82 */ /* 0x000fca0008000000 */
.L_x_24:
[----:B------:R-:W-:Y:S05]  /*3ca0*/  @!P1 BRA `(.L_x_25) ;  /* 0x0000000000049947 */ /* 0x000fea0003800000 */
[----:B------:R-:W-:Y:S01]  /*3cb0*/  BPT.TRAP 0x1 ;  /* 0x000000040000795c */ /* 0x000fe20000300000 */
.L_x_25:
[----:B------:R-:W-:Y:S02]  /*3cc0*/  UISETP.GT.U32.AND UP0, UPT, UR13, 0x1, UPT ;  /* 0x000000010d00788c */ /* 0x000fe4000bf04070 */
[----:B------:R-:W-:-:S04]  /*3cd0*/  ULEA UR8, UR17, UR14, 0x3 ;  /* 0x0000000e11087291 */ /* 0x000fc8000f8e183f */
[----:B------:R-:W-:Y:S01]  /*3ce0*/  UIADD3 UR8, UR8, 0x20, URZ ;  /* 0x0000002008087890 */ /* 0x000fe2000fffe03f */
[----:B------:R-:W-:-:S03]  /*3cf0*/  PLOP3.LUT P0, PT, PT, PT, UP0, 0x80, 0x0 ;  /* 0x000000000000781c */ /* 0x000fc60003f0f008 */
[----:B------:R-:W-:-:S09]  /*3d00*/  UPRMT UR8, URZ, 0x654, UR8 ;  /* 0x000006543f087896 */ /* 0x000fd20008000008 */
[----:B------:R-:W-:Y:S01]  /*3d10*/  SYNCS.ARRIVE.TRANS64.RED.A1T0 RZ, [UR8], RZ ;  /* 0x000000ffffff79a7 */ /* 0x000fe20008100408 */
[----:B------:R-:W-:Y:S05]  /*3d20*/  @P0 BRA `(.L_x_26) ;  /* 0x0000000000040947 */ /* 0x000fea0003800000 */
[----:B------:R-:W-:Y:S01]  /*3d30*/  BPT.TRAP 0x1 ;  /* 0x000000040000795c */ /* 0x000fe20000300000 */
.L_x_26:
[----:B------:R-:W-:Y:S01]  /*3d40*/  UIADD3 UR16, UR16, 0x1, URZ ;  /* 0x0000000110107890 */ /* 0x000fe2000fffe03f */
[C---:B------:R-:W-:Y:S01]  /*3d50*/  ISETP.GT.AND P0, PT, R228.reuse, 0x1, PT ;  /* 0x00000001e400780c */ /* 0x040fe20003f04270 */
[----:B------:R-:W-:Y:S01]  /*3d60*/  UIADD3 UR17, UR17, 0x1, URZ ;  /* 0x0000000111117890 */ /* 0x000fe2000fffe03f */
[----:B------:R-:W-:Y:S01]  /*3d70*/  VIADD R228, R228, 0xffffffff ;  /* 0xffffffffe4e47836 */ /* 0x000fe20000000000 */
[----:B------:R-:W-:Y:S02]  /*3d80*/  UISETP.NE.AND UP0, UPT, UR16, 0x4, UPT ;  /* 0x000000041000788c */ /* 0x000fe4000bf05270 */
[----:B------:R-:W-:Y:S02]  /*3d90*/  UISETP.NE.AND UP1, UPT, UR17, 0x4, UPT ;  /* 0x000000041100788c */ /* 0x000fe4000bf25270 */
[----:B------:R-:W-:Y:S02]  /*3da0*/  USEL UR8, URZ, 0x1, UP0 ;  /* 0x000000013f087887 */ /* 0x000fe40008000000 */
[----:B------:R-:W-:-:S02]  /*3db0*/  USEL UR16, UR16, URZ, UP0 ;  /* 0x0000003f10107287 */ /* 0x000fc40008000000 */
[----:B------:R-:W-:Y:S02]  /*3dc0*/  USEL UR17, UR17, URZ, UP1 ;  /* 0x0000003f11117287 */ /* 0x000fe40008800000 */
[----:B-----5:R-:W-:Y:S01]  /*3dd0*/  LOP3.LUT R227, R227, UR8, RZ, 0x3c, !PT ;  /* 0x00000008e3e37c12 */ /* 0x020fe2000f8e3cff */
[----:B------:R-:W-:Y:S01]  /*3de0*/  UMOV UR8, 0x1 ;  /* 0x0000000100087882 */ /* 0x000fe20000000000 */
[----:B------:R-:W-:Y:S08]  /*3df0*/  @P0 BRA `(.L_x_27) ;  /* 0xffffffec009c0947 */ /* 0x000ff0000383ffff */
.L_x_19:
[----:B------:R-:W-:-:S04]  /*3e00*/  UISETP.NE.AND UP0, UPT, UR6, URZ, UPT ;  /* 0x0000003f0600728c */ /* 0x000fc8000bf05270 */
[----:B------:R-:W-:-:S06]  /*3e10*/  USEL UR6, URZ, 0x1, !UP0 ;  /* 0x000000013f067887 */ /* 0x000fcc000c000000 */
[----:B------:R-:W-:-:S13]  /*3e20*/  ISETP.NE.AND P0, PT, RZ, UR6, PT ;  /* 0x00000006ff007c0c */ /* 0x000fda000bf05270 */
[----:B------:R-:W-:Y:S05]  /*3e30*/  @!P0 BRA `(.L_x_28) ;  /* 0x0000000c00dc8947 */ /* 0x000fea0003800000 */
[----:B------:R-:W3:Y:S04]  /*3e40*/  LDL.LU R227, [R1+0x74] ;  /* 0x0000740001e37983 */ /* 0x000ee80000300800 */
[----:B---3--:R3:W-:Y:S04]  /*3e50*/  STL [R1+0x88], R227 ;  /* 0x000088e301007387 */ /* 0x0087e80000100800 */
[----:B---3--:R-:W3:Y:S04]  /*3e60*/  LDL.LU R227, [R1+0x70] ;  /* 0x0000700001e37983 */ /* 0x008ee80000300800 */
        /* <DEDUP_REMOVED lines=55> */
[----:B---3--:R-:W3:Y:S01]  /*41e0*/  LDL.LU R227, [R1] ;  /* 0x0000000001e37983 */ /* 0x008ee20000300800 */
[----:B------:R-:W-:-:S02]  /*41f0*/  WARPGROUP.DEPBAR.LE gsb0, 0x0 ;  /* 0x00008000000079c5 */ /* 0x000fc40000010000 */
[----:B------:R-:W-:Y:S01]  /*4200*/  FADD R226, R24, R226 ;  /* 0x000000e218e27221 */ /* 0x000fe20000000000 */
        /* <DEDUP_REMOVED lines=97> */
[----:B---3--:R-:W-:-:S05]  /*4820*/  FADD R227, R122, R227 ;  /* 0x000000e37ae37221 */ /* 0x008fca0000000000 */
[----:B------:R3:W-:Y:S04]  /*4830*/  STL [R1], R227 ;  /* 0x000000e301007387 */ /* 0x0007e80000100800 */
[----:B---3--:R-:W3:Y:S02]  /*4840*/  LDL.LU R227, [R1+0xf8] ;  /* 0x0000f80001e37983 */ /* 0x008ee40000300800 */
[----:B---3--:R-:W-:-:S05]  /*4850*/  FADD R227, R123, R227 ;  /* 0x000000e37be37221 */ /* 0x008fca0000000000 */
[----:B------:R3:W-:Y:S04]  /*4860*/  STL [R1+0x4], R227 ;  /* 0x000004e301007387 */ /* 0x0007e80000100800 */
        /* <DEDUP_REMOVED lines=83> */
[----:B------:R3:W-:Y:S02]  /*4da0*/  STL [R1+0x74], R227 ;  /* 0x000074e301007387 */ /* 0x0007e40000100800 */
.L_x_28:
[----:B------:R-:W-:Y:S02]  /*4db0*/  WARPGROUP.DEPBAR.LE gsb0, 0x0 ;  /* 0x00008000000079c5 */ /* 0x000fe40000010000 */
[----:B------:R-:W4:Y:S02]  /*4dc0*/  LDC R24, c[0x0][0x28c] ;  /* 0x0000a300ff187b82 */ /* 0x000f240000000800 */
[----:B----4-:R-:W-:-:S13]  /*4dd0*/  ISETP.GE.AND P0, PT, R24, 0x1, PT ;  /* 0x000000011800780c */ /* 0x010fda0003f06270 */
[----:B------:R-:W-:Y:S05]  /*4de0*/  @!P0 BRA `(.L_x_29) ;  /* 0x0000000000408947 */ /* 0x000fea0003800000 */
[----:B------:R-:W-:-:S06]  /*4df0*/  UISETP.NE.AND UP0, UPT, UR23, 0x3, UPT ;  /* 0x000000031700788c */ /* 0x000fcc000bf05270 */
[----:B------:R-:W-:-:S13]  /*4e00*/  PLOP3.LUT P0, PT, PT, PT, UP0, 0x80, 0x0 ;  /* 0x000000000000781c */ /* 0x000fda0003f0f008 */
[----:B------:R-:W-:Y:S05]  /*4e10*/  @!P0 BRA `(.L_x_30) ;  /* 0x0000000000048947 */ /* 0x000fea0003800000 */
[----:B------:R-:W-:Y:S01]  /*4e20*/  BPT.TRAP 0x1 ;  /* 0x000000040000795c */ /* 0x000fe20000300000 */
.L_x_30:
[----:B------:R-:W-:-:S04]  /*4e30*/  UISETP.LT.AND UP0, UPT, UR12, 0x1, UPT ;  /* 0x000000010c00788c */ /* 0x000fc8000bf01270 */
[----:B------:R-:W-:Y:S02]  /*4e40*/  USEL UR6, UR12, 0x1, UP0 ;  /* 0x000000010c067887 */ /* 0x000fe40008000000 */
[----:B------:R-:W-:Y:S02]  /*4e50*/  UISETP.GT.U32.AND UP0, UPT, UR13, 0x1, UPT ;  /* 0x000000010d00788c */ /* 0x000fe4000bf04070 */
[----:B------:R-:W-:-:S04]  /*4e60*/  UIADD3 UR6, UR5, UR12, -UR6 ;  /* 0x0000000c05067290 */ /* 0x000fc8000fffe806 */
[----:B------:R-:W-:Y:S01]  /*4e70*/  USHF.L.U32 UR6, UR6, 0x3, URZ ;  /* 0x0000000306067899 */ /* 0x000fe2000800063f */
[----:B------:R-:W-:-:S03]  /*4e80*/  PLOP3.LUT P0, PT, PT, PT, UP0, 0x80, 0x0 ;  /* 0x000000000000781c */ /* 0x000fc60003f0f008 */
[----:B------:R-:W-:-:S04]  /*4e90*/  ULOP3.LUT UR6, UR6, 0x18, URZ, 0xc0, !UPT ;  /* 0x0000001806067892 */ /* 0x000fc8000f8ec03f */
[----:B------:R-:W-:-:S04]  /*4ea0*/  UIADD3 UR6, UR14, 0x20, UR6 ;  /* 0x000000200e067890 */ /* 0x000fc8000fffe006 */
[----:B------:R-:W-:-:S09]  /*4eb0*/  UPRMT UR6, URZ, 0x654, UR6 ;  /* 0x000006543f067896 */ /* 0x000fd20008000006 */
[----:B------:R-:W-:Y:S01]  /*4ec0*/  SYNCS.ARRIVE.TRANS64.RED.A1T0 RZ, [UR6], RZ ;  /* 0x000000ffffff79a7 */ /* 0x000fe20008100406 */
[----:B------:R-:W-:Y:S05]  /*4ed0*/  @P0 BRA `(.L_x_29) ;  /* 0x0000000000040947 */ /* 0x000fea0003800000 */
[----:B------:R-:W-:Y:S01]  /*4ee0*/  BPT.TRAP 0x1 ;  /* 0x000000040000795c */ /* 0x000fe20000300000 */
.L_x_29:
[----:B------:R4:W-:Y:S01]  /*4ef0*/  STL [R1+0x8c], R2 ;  /* 0x00008c0201007387 */ /* 0x0009e20000100800 */
[----:B------:R-:W0:Y:S01]  /*4f00*/  LDC R28, c[0x0][0x288] ;  /* 0x0000a200ff1c7b82 */ /* 0x000e220000000800 */
[----:B------:R-:W-:Y:S02]  /*4f10*/  ULDC UR6, c[0x0][0x284] ;  /* 0x0000a10000067ab9 */ /* 0x000fe40000000800 */
[----:B------:R1:W-:Y:S01]  /*4f20*/  STL [R1+0x88], R0 ;  /* 0x0000880001007387 */ /* 0x0003e20000100800 */
[----:B----4-:R-:W4:Y:S03]  /*4f30*/  S2R R2, SR_TID.X ;  /* 0x0000000000027919 */ /* 0x010f260000002100 */
[----:B-1----:R-:W2:Y:S04]  /*4f40*/  LDL.LU R0, [R1+0x84] ;  /* 0x0000840001007983 */ /* 0x002ea80000300800 */
[----:B---3--:R-:W3:Y:S01]  /*4f50*/  LDL.LU R227, [R1+0x80] ;  /* 0x0000800001e37983 */ /* 0x008ee20000300800 */
[----:B----4-:R-:W-:-:S02]  /*4f60*/  SHF.R.U32.HI R24, RZ, 0x2, R2 ;  /* 0x00000002ff187819 */ /* 0x010fc40000011602 */
[----:B------:R-:W-:Y:S02]  /*4f70*/  SHF.R.U32.HI R27, RZ, 0x7, R2 ;  /* 0x00000007ff1b7819 */ /* 0x000fe40000011602 */
[----:B------:R-:W-:Y:S02]  /*4f80*/  LOP3.LUT R26, R2, 0x60, RZ, 0xc0, !PT ;  /* 0x00000060021a7812 */ /* 0x000fe400078ec0ff */
[----:B------:R-:W-:Y:S02]  /*4f90*/  LOP3.LUT R25, R24, 0x7, RZ, 0xc0, !PT ;  /* 0x0000000718197812 */ /* 0x000fe400078ec0ff */
[----:B------:R-:W-:Y:S02]  /*4fa0*/  LOP3.LUT R24, R27, 0x1, RZ, 0xc0, !PT ;  /* 0x000000011b187812 */ /* 0x000fe400078ec0ff */
[----:B------:R-:W-:-:S03]  /*4fb0*/  SHF.R.U32.HI R26, RZ, 0x1, R26 ;  /* 0x00000001ff1a7819 */ /* 0x000fc6000001161a */
[----:B------:R-:W-:Y:S01]  /*4fc0*/  IMAD.SHL.U32 R30, R24, 0x40, RZ ;  /* 0x00000040181e7824 */ /* 0x000fe200078e00ff */
[----:B------:R-:W-:-:S04]  /*4fd0*/  IADD3 R27, RZ, -R26, -R25 ;  /* 0x8000001aff1b7210 */ /* 0x000fc80007ffe819 */
[----:B------:R-:W-:Y:S01]  /*4fe0*/  LOP3.LUT R25, R30, 0x40, R25, 0xe2, !PT ;  /* 0x000000401e197812 */ /* 0x000fe200078ee219 */
[----:B------:R-:W-:Y:S01]  /*4ff0*/  IMAD R29, R24, -0x40, R27 ;  /* 0xffffffc0181d7824 */ /* 0x000fe200078e021b */
[C---:B------:R-:W-:Y:S01]  /*5000*/  LOP3.LUT R24, R2.reuse, 0x3, RZ, 0xc0, !PT ;  /* 0x0000000302187812 */ /* 0x040fe200078ec0ff */
[----:B------:R-:W-:Y:S02]  /*5010*/  IMAD.SHL.U32 R27, R2, 0x2, RZ ;  /* 0x00000002021b7824 */ /* 0x000fe400078e00ff */
[----:B------:R1:W5:Y:S01]  /*5020*/  LDL.LU R2, [R1+0x8c] ;  /* 0x00008c0001027983 */ /* 0x0003620000300800 */
[C---:B--2---:R-:W-:Y:S02]  /*5030*/  IMAD.SHL.U32 R30, R0.reuse, 0x80, RZ ;  /* 0x00000080001e7824 */ /* 0x044fe400078e00ff */
[----:B------:R-:W-:Y:S02]  /*5040*/  IMAD.WIDE R32, R0, 0x80, RZ ;  /* 0x0000008000207825 */ /* 0x000fe400078e02ff */
[----:B------:R1:W5:Y:S02]  /*5050*/  LDL.LU R0, [R1+0x88] ;  /* 0x0000880001007983 */ /* 0x0003640000300800 */
[----:B---3--:R-:W-:-:S05]  /*5060*/  IMAD.SHL.U32 R35, R227, 0x100, RZ ;  /* 0x00000100e3237824 */ /* 0x008fca00078e00ff */
[----:B0-----:R-:W-:-:S04]  /*5070*/  ISETP.GE.AND P0, PT, R35, R28, PT ;  /* 0x0000001c2300720c */ /* 0x001fc80003f06270 */
[----:B------:R-:W-:Y:S01]  /*5080*/  ISETP.GE.OR P0, PT, R30, UR6, P0 ;  /* 0x000000061e007c0c */ /* 0x000fe20008706670 */
[----:B------:R-:W-:Y:S01]  /*5090*/  IMAD R24, R24, -0x2, R28 ;  /* 0xfffffffe18187824 */ /* 0x000fe200078e021c */
[----:B------:R-:W-:Y:S02]  /*50a0*/  LOP3.LUT R27, R27, 0x6, RZ, 0xc0, !PT ;  /* 0x000000061b1b7812 */ /* 0x000fe400078ec0ff */
[----:B------:R-:W-:Y:S01]  /*50b0*/  IADD3 R38, -R30, UR6, R29 ;  /* 0x000000061e267c10 */ /* 0x000fe2000fffe11d */
[----:B------:R-:W-:Y:S01]  /*50c0*/  IMAD.IADD R35, R24, 0x1, -R35 ;  /* 0x0000000118237824 */ /* 0x000fe200078e0a23 */
[----:B------:R-:W-:Y:S01]  /*50d0*/  PRMT R28, R27, 0x6540, R227 ;  /* 0x000065401b1c7816 */ /* 0x000fe200000000e3 */
[----:B------:R-:W-:Y:S01]  /*50e0*/  IMAD.MOV.U32 R34, RZ, RZ, -0x1 ;  /* 0xffffffffff227424 */ /* 0x000fe200078e00ff */
[----:B------:R-:W-:-:S05]  /*50f0*/  LOP3.LUT R39, R32, R25, R26, 0xfe, !PT ;  /* 0x0000001920277212 */ /* 0x000fca00078efe1a */
[----:B-1----:R-:W-:Y:S05]  /*5100*/  @P0 BRA `(.L_x_31) ;  /* 0x0000008c00bc0947 */ /* 0x002fea0003800000 */
[----:B------:R-:W0:Y:S01]  /*5110*/  LDC.64 R26, c[0x0][0x5c8] ;  /* 0x00017200ff1a7b82 */ /* 0x000e220000000a00 */
[----:B------:R-:W-:Y:S01]  /*5120*/  USHF.R.S32.HI UR7, URZ, 0x1f, UR22 ;  /* 0x0000001f3f077899 */ /* 0x000fe20008011416 */
[--C-:B------:R-:W-:Y:S01]  /*5130*/  SHF.R.S32.HI R29, RZ, 0x1f, R28.reuse ;  /* 0x0000001fff1d7819 */ /* 0x100fe2000001141c */
[----:B------:R-:W-:Y:S01]  /*5140*/  ULDC.64 UR8, c[0x0][0x5d0] ;  /* 0x0001740000087ab9 */ /* 0x000fe20000000a00 */
[----:B------:R-:W-:Y:S01]  /*5150*/  BSSY B0, `(.L_x_31) ;  /* 0x00008ea000007945 */ /* 0x000fe20003800000 */
[----:B------:R-:W-:Y:S02]  /*5160*/  UIMAD UR6, UR7, UR8, URZ ;  /* 0x00000008070672a4 */ /* 0x000fe4000f8e023f */
[----:B------:R-:W-:Y:S02]  /*5170*/  IMAD.U32 R25, RZ, RZ, UR8 ;  /* 0x00000008ff197e24 */ /* 0x000fe4000f8e00ff */
[----:B------:R-:W-:Y:S02]  /*5180*/  UIMAD UR6, UR22, UR9, UR6 ;  /* 0x00000009160672a4 */ /* 0x000fe4000f8e0206 */
[----:B------:R-:W-:Y:S01]  /*5190*/  IMAD.WIDE.U32 R24, R25, UR22, R28 ;  /* 0x0000001619187c25 */ /* 0x000fe2000f8e001c */
[----:B------:R-:W-:-:S03]  /*51a0*/  ULDC.64 UR8, c[0x0][0x5c0] ;  /* 0x0001700000087ab9 */ /* 0x000fc60000000a00 */
[----:B------:R-:W-:Y:S02]  /*51b0*/  VIADD R25, R25, UR6 ;  /* 0x0000000619197c36 */ /* 0x000fe40008000000 */
[-C--:B0-----:R-:W-:Y:S02]  /*51c0*/  IMAD R30, R33, R26.reuse, RZ ;  /* 0x0000001a211e7224 */ /* 0x081fe400078e02ff */
[----:B------:R-:W-:-:S04]  /*51d0*/  IMAD.WIDE.U32 R24, R39, R26, R24 ;  /* 0x0000001a27187225 */ /* 0x000fc800078e0018 */
[----:B------:R-:W-:-:S04]  /*51e0*/  IMAD R31, R39, R27, R30 ;  /* 0x0000001b271f7224 */ /* 0x000fc800078e021e */
[----:B------:R-:W-:Y:S01]  /*51f0*/  IMAD.IADD R30, R25, 0x1, R31 ;  /* 0x00000001191e7824 */ /* 0x000fe200078e021f */
[----:B------:R-:W-:Y:S02]  /*5200*/  LEA R25, P0, R26, R24, 0x3 ;  /* 0x000000181a197211 */ /* 0x000fe400078018ff */
[----:B------:R-:W-:Y:S02]  /*5210*/  IADD3 R24, P1, R24, UR8, RZ ;  /* 0x0000000818187c10 */ /* 0x000fe4000ff3e0ff */
[----:B------:R-:W-:Y:S02]  /*5220*/  LEA.HI.X R27, R26, R30, R27, 0x3, P0 ;  /* 0x0000001e1a1b7211 */ /* 0x000fe400000f1c1b */
[----:B------:R-:W-:Y:S02]  /*5230*/  FSETP.NEU.AND P0, PT, RZ, UR21, PT ;  /* 0x00000015ff007c0b */ /* 0x000fe4000bf0d000 */
[----:B------:R-:W-:Y:S02]  /*5240*/  IADD3 R26, P2, R25, UR8, RZ ;  /* 0x00000008191a7c10 */ /* 0x000fe4000ff5e0ff */
[----:B------:R-:W-:-:S02]  /*5250*/  IADD3.X R25, R30, UR9, RZ, P1, !PT ;  /* 0x000000091e197c10 */ /* 0x000fc40008ffe4ff */
[----:B------:R-:W-:-:S07]  /*5260*/  IADD3.X R27, R27, UR9, RZ, P2, !PT ;  /* 0x000000091b1b7c10 */ /* 0x000fce00097fe4ff */
[----:B------:R-:W-:Y:S05]  /*5270*/  @!P0 BRA `(.L_x_32) ;  /* 0x0000006800dc8947 */ /* 0x000fea0003800000 */
[----:B------:R-:W-:Y:S01]  /*5280*/  ULDC.64 UR8, c[0x0][0x5b8] ;  /* 0x00016e0000087ab9 */ /* 0x000fe20000000a00 */
[----:B------:R-:W-:Y:S01]  /*5290*/  ISETP.GE.AND P0, PT, R38, 0x1, PT ;  /* 0x000000012600780c */ /* 0x000fe20003f06270 */
[----:B------:R-:W-:Y:S02]  /*52a0*/  UIMAD UR6, UR7, UR8, URZ ;  /* 0x00000008070672a4 */ /* 0x000fe4000f8e023f */
[----:B------:R-:W-:Y:S01]  /*52b0*/  IMAD.U32 R31, RZ, RZ, UR8 ;  /* 0x00000008ff1f7e24 */ /* 0x000fe2000f8e00ff */
[----:B------:R-:W-:Y:S01]  /*52c0*/  BSSY B1, `(.L_x_33) ;  /* 0x0000010000017945 */ /* 0x000fe20003800000 */
[----:B------:R-:W-:Y:S01]  /*52d0*/  ISETP.LT.OR P4, PT, R35, 0x1, !P0 ;  /* 0x000000012300780c */ /* 0x000fe20004781670 */
[----:B------:R-:W-:Y:S02]  /*52e0*/  UIMAD UR6, UR22, UR9, UR6 ;  /* 0x00000009160672a4 */ /* 0x000fe4000f8e0206 */
[----:B------:R-:W-:Y:S01]  /*52f0*/  IMAD.WIDE.U32 R28, R31, UR22, R28 ;  /* 0x000000161f1c7c25 */ /* 0x000fe2000f8e001c */
[----:B------:R-:W-:-:S03]  /*5300*/  ULDC.64 UR8, c[0x0][0x5a8] ;  /* 0x00016a0000087ab9 */ /* 0x000fc60000000a00 */
[----:B------:R-:W-:Y:S02]  /*5310*/  IMAD.MOV.U32 R30, RZ, RZ, R28 ;  /* 0x000000ffff1e7224 */ /* 0x000fe400078e001c */
[----:B------:R-:W-:Y:S01]  /*5320*/  VIADD R31, R29, UR6 ;  /* 0x000000061d1f7c36 */ /* 0x000fe20008000000 */
[----:B------:R-:W-:Y:S02]  /*5330*/  ULDC.64 UR6, c[0x0][0x5b0] ;  /* 0x00016c0000067ab9 */ /* 0x000fe40000000a00 */
[----:B------:R-:W-:Y:S02]  /*5340*/  IMAD R36, R33, UR6, RZ ;  /* 0x0000000621247c24 */ /* 0x000fe4000f8e02ff */
[----:B------:R-:W-:-:S04]  /*5350*/  IMAD.WIDE.U32 R28, R39, UR6, R30 ;  /* 0x00000006271c7c25 */ /* 0x000fc8000f8e001e */
[--C-:B------:R-:W-:Y:S01]  /*5360*/  IMAD R37, R39, UR7, R36.reuse ;  /* 0x0000000727257c24 */ /* 0x100fe2000f8e0224 */
[----:B------:R-:W-:Y:S02]  /*5370*/  IADD3 R28, P1, R28, UR8, RZ ;  /* 0x000000081c1c7c10 */ /* 0x000fe4000ff3e0ff */
[----:B------:R-:W-:Y:S02]  /*5380*/  PRMT R36, RZ, 0x7610, R36 ;  /* 0x00007610ff247816 */ /* 0x000fe40000000024 */
[----:B------:R-:W-:Y:S01]  /*5390*/  IADD3.X R29, R29, UR9, R37, P1, !PT ;  /* 0x000000091d1d7c10 */ /* 0x000fe20008ffe425 */
[----:B------:R-:W-:Y:S08]  /*53a0*/  @P4 BRA `(.L_x_34) ;  /* 0x0000000000044947 */ /* 0x000ff00003800000 */
[----:B------:R0:W5:Y:S02]  /*53b0*/  LDG.E.U8 R36, desc[UR18][R28.64] ;  /* 0x000000121c247981 */ /* 0x000164000c1e1100 */
.L_x_34:
[----:B------:R-:W-:Y:S05]  /*53c0*/  BSYNC B1 ;  /* 0x0000000000017941 */ /* 0x000fea0003800000 */
.L_x_33:
[----:B-----5:R-:W-:Y:S01]  /*53d0*/  LOP3.LUT R36, R36, 0xff, RZ, 0xc0, !PT ;  /* 0x000000ff24247812 */ /* 0x020fe200078ec0ff */
[----:B------:R-:W-:Y:S01]  /*53e0*/  BSSY B1, `(.L_x_35) ;  /* 0x000000b000017945 */ /* 0x000fe20003800000 */
[----:B------:R-:W-:Y:S02]  /*53f0*/  ISETP.LT.OR P2, PT, R35, 0x2, !P0 ;  /* 0x000000022300780c */ /* 0x000fe40004741670 */
[----:B------:R-:W-:-:S05]  /*5400*/  F2FP.F16.E4M3.UNPACK_B R36, R36 ;  /* 0x00000024ff24723e */ /* 0x000fca00020006ff */
[----:B------:R-:W-:-:S05]  /*5410*/  HADD2.F32 R36, -RZ, R36.H0_H0 ;  /* 0x20000024ff247230 */ /* 0x000fca0000004100 */
[----:B------:R-:W-:Y:S01]  /*5420*/  FMUL R37, R36, UR21 ;  /* 0x0000001524257c20 */ /* 0x000fe20008400000 */
[----:B------:R-:W-:-:S03]  /*5430*/  PRMT R36, RZ, 0x7610, R36 ;  /* 0x00007610ff247816 */ /* 0x000fc60000000024 */
[----:B------:R-:W-:-:S05]  /*5440*/  FFMA R37, R226, UR20, R37 ;  /* 0x00000014e2257c23 */ /* 0x000fca0008000025 */
[----:B------:R-:W-:-:S05]  /*5450*/  F2FP.SATFINITE.E4M3.F32.PACK_AB_MERGE_C R37, RZ, R37, RZ ;  /* 0x00000025ff25723e */ /* 0x000fca00048070ff */
[----:B------:R1:W-:Y:S01]  /*5460*/  @!P4 STG.E.U8 desc[UR18][R24.64], R37 ;  /* 0x000000251800c986 */ /* 0x0003e2000c101112 */
[----:B------:R-:W-:Y:S05]  /*5470*/  @P2 BRA `(.L_x_36) ;  /* 0x0000000000042947 */ /* 0x000fea0003800000 */
[----:B------:R2:W5:Y:S02]  /*5480*/  LDG.E.U8 R36, desc[UR18][R28.64+0x1] ;  /* 0x000001121c247981 */ /* 0x000564000c1e1100 */
.L_x_36:
[----:B------:R-:W-:Y:S05]  /*5490*/  BSYNC B1 ;  /* 0x0000000000017941 */ /* 0x000fea0003800000 */
.L_x_35:
[----:B-----5:R-:W-:Y:S01]  /*54a0*/  LOP3.LUT R36, R36, 0xff, RZ, 0xc0, !PT ;  /* 0x000000ff24247812 */ /* 0x020fe200078ec0ff */
[----:B------:R-:W-:Y:S01]  /*54b0*/  BSSY B1, `(.L_x_37) ;  /* 0x0000013000017945 */ /* 0x000fe20003800000 */
[----:B-1----:R-:W-:Y:S02]  /*54c0*/  IADD3 R37, P1, R39, 0x8, RZ ;  /* 0x0000000827257810 */ /* 0x002fe40007f3e0ff */
[----:B------:R-:W-:-:S03]  /*54d0*/  F2FP.F16.E4M3.UNPACK_B R36, R36 ;  /* 0x00000024ff24723e */ /* 0x000fc600020006ff */
[----:B------:R-:W-:Y:S01]  /*54e0*/  IMAD.X R32, RZ, RZ, R33, P1 ;  /* 0x000000ffff207224 */ /* 0x000fe200008e0621 */
[----:B------:R-:W-:Y:S01]  /*54f0*/  ISETP.GE.AND P1, PT, R38, 0x9, PT ;  /* 0x000000092600780c */ /* 0x000fe20003f26270 */
[----:B------:R-:W-:Y:S02]  /*5500*/  HADD2.F32 R36, -RZ, R36.H0_H0 ;  /* 0x20000024ff247230 */ /* 0x000fe40000004100 */
[----:B------:R-:W-:Y:S01]  /*5510*/  IMAD R32, R32, UR6, RZ ;  /* 0x0000000620207c24 */ /* 0x000fe2000f8e02ff */
[----:B------:R-:W-:Y:S01]  /*5520*/  ISETP.LT.OR P5, PT, R35, 0x1, !P1 ;  /* 0x000000012300780c */ /* 0x000fe20004fa1670 */
[----:B------:R-:W-:-:S04]  /*5530*/  IMAD.WIDE.U32 R30, R37, UR6, R30 ;  /* 0x00000006251e7c25 */ /* 0x000fc8000f8e001e */
[----:B------:R-:W-:Y:S01]  /*5540*/  FMUL R36, R36, UR21 ;  /* 0x0000001524247c20 */ /* 0x000fe20008400000 */
[----:B------:R-:W-:-:S03]  /*5550*/  IMAD R37, R37, UR7, R32 ;  /* 0x0000000725257c24 */ /* 0x000fc6000f8e0220 */
[----:B------:R-:W-:Y:S01]  /*5560*/  FFMA R36, R225, UR20, R36 ;  /* 0x00000014e1247c23 */ /* 0x000fe20008000024 */
[----:B------:R-:W-:Y:S02]  /*5570*/  IADD3 R30, P4, R30, UR8, RZ ;  /* 0x000000081e1e7c10 */ /* 0x000fe4000ff9e0ff */
[----:B------:R-:W-:Y:S02]  /*5580*/  PRMT R32, RZ, 0x7610, R32 ;  /* 0x00007610ff207816 */ /* 0x000fe40000000020 */
[----:B------:R-:W-:Y:S02]  /*5590*/  F2FP.SATFINITE.E4M3.F32.PACK_AB_MERGE_C R33, RZ, R36, RZ ;  /* 0x00000024ff21723e */ /* 0x000fe400048070ff */
[----:B------:R-:W-:-:S03]  /*55a0*/  IADD3.X R31, R31, UR9, R37, P4, !PT ;  /* 0x000000091f1f7c10 */ /* 0x000fc6000a7fe425 */
[----:B------:R1:W-:Y:S01]  /*55b0*/  @!P2 STG.E.U8 desc[UR18][R24.64+0x1], R33 ;  /* 0x000001211800a986 */ /* 0x0003e2000c101112 */
[----:B------:R-:W-:Y:S05]  /*55c0*/  @P5 BRA `(.L_x_38) ;  /* 0x0000000000045947 */ /* 0x000fea0003800000 */
[----:B------:R3:W5:Y:S02]  /*55d0*/  LDG.E.U8 R32, desc[UR18][R30.64] ;  /* 0x000000121e207981 */ /* 0x000764000c1e1100 */
.L_x_38:
[----:B------:R-:W-:Y:S05]  /*55e0*/  BSYNC B1 ;  /* 0x0000000000017941 */ /* 0x000fea0003800000 */
.L_x_37:
[----:B-----5:R-:W-:Y:S01]  /*55f0*/  LOP3.LUT R32, R32, 0xff, RZ, 0xc0, !PT ;  /* 0x000000ff20207812 */ /* 0x020fe200078ec0ff */
[----:B------:R-:W-:Y:S01]  /*5600*/  BSSY B1, `(.L_x_39) ;  /* 0x000000b000017945 */ /* 0x000fe20003800000 */
[----:B------:R-:W-:Y:S02]  /*5610*/  ISETP.LT.OR P2, PT, R35, 0x2, !P1 ;  /* 0x000000022300780c */ /* 0x000fe40004f41670 */
[----:B------:R-:W-:-:S05]  /*5620*/  F2FP.F16.E4M3.UNPACK_B R32, R32 ;  /* 0x00000020ff20723e */ /* 0x000fca00020006ff */
[----:B------:R-:W-:-:S05]  /*5630*/  HADD2.F32 R32, -RZ, R32.H0_H0 ;  /* 0x20000020ff207230 */ /* 0x000fca0000004100 */
[----:B-1----:R-:W-:Y:S01]  /*5640*/  FMUL R33, R32, UR21 ;  /* 0x0000001520217c20 */ /* 0x002fe20008400000 */
[----:B------:R-:W-:-:S03]  /*5650*/  PRMT R32, RZ, 0x7610, R32 ;  /* 0x00007610ff207816 */ /* 0x000fc60000000020 */
[----:B------:R-:W-:-:S05]  /*5660*/  FFMA R33, R224, UR20, R33 ;  /* 0x00000014e0217c23 */ /* 0x000fca0008000021 */
[----:B------:R-:W-:-:S05]  /*5670*/  F2FP.SATFINITE.E4M3.F32.PACK_AB_MERGE_C R33, RZ, R33, RZ ;  /* 0x00000021ff21723e */ /* 0x000fca00048070ff */
[----:B------:R1:W-:Y:S01]  /*5680*/  @!P5 STG.E.U8 desc[UR18][R26.64], R33 ;  /* 0x000000211a00d986 */ /* 0x0003e2000c101112 */
[----:B------:R-:W-:Y:S05]  /*5690*/  @P2 BRA `(.L_x_40) ;  /* 0x0000000000042947 */ /* 0x000fea0003800000 */
[----:B------:R4:W5:Y:S02]  /*56a0*/  LDG.E.U8 R32, desc[UR18][R30.64+0x1] ;  /* 0x000001121e207981 */ /* 0x000964000c1e1100 */
.L_x_40:
[----:B------:R-:W-:Y:S05]  /*56b0*/  BSYNC B1 ;  /* 0x0000000000017941 */ /* 0x000fea0003800000 */
.L_x_39:
[----:B-----5:R-:W-:Y:S01]  /*56c0*/  LOP3.LUT R32, R32, 0xff, RZ, 0xc0, !PT ;  /* 0x000000ff20207812 */ /* 0x020fe200078ec0ff */
[----:B------:R-:W-:Y:S01]  /*56d0*/  BSSY B1, `(.L_x_41) ;  /* 0x000000b000017945 */ /* 0x000fe20003800000 */
[----:B------:R-:W-:Y:S02]  /*56e0*/  ISETP.LT.OR P4, PT, R35, 0x9, !P0 ;  /* 0x000000092300780c */ /* 0x000fe40004781670 */
[----:B------:R-:W-:-:S05]  /*56f0*/  F2FP.F16.E4M3.UNPACK_B R32, R32 ;  /* 0x00000020ff20723e */ /* 0x000fca00020006ff */
[----:B------:R-:W-:-:S05]  /*5700*/  HADD2.F32 R32, -RZ, R32.H0_H0 ;  /* 0x20000020ff207230 */ /* 0x000fca0000004100 */
[----:B------:R-:W-:-:S04]  /*5710*/  FMUL R32, R32, UR21 ;  /* 0x0000001520207c20 */ /* 0x000fc80008400000 */
[----:B------:R-:W-:-:S05]  /*5720*/  FFMA R32, R223, UR20, R32 ;  /* 0x00000014df207c23 */ /* 0x000fca0008000020 */
[----:B-1----:R-:W-:Y:S02]  /*5730*/  F2FP.SATFINITE.E4M3.F32.PACK_AB_MERGE_C R33, RZ, R32, RZ ;  /* 0x00000020ff21723e */ /* 0x002fe400048070ff */
[----:B------:R-:W-:-:S03]  /*5740*/  PRMT R32, RZ, 0x7610, R32 ;  /* 0x00007610ff207816 */ /* 0x000fc60000000020 */
[----:B------:R1:W-:Y:S01]  /*5750*/  @!P2 STG.E.U8 desc[UR18][R26.64+0x1], R33 ;  /* 0x000001211a00a986 */ /* 0x0003e2000c101112 */
[----:B------:R-:W-:Y:S05]  /*5760*/  @P4 BRA `(.L_x_42) ;  /* 0x0000000000044947 */ /* 0x000fea0003800000 */
[----:B------:R0:W5:Y:S02]  /*5770*/  LDG.E.U8 R32, desc[UR18][R28.64+0x8] ;  /* 0x000008121c207981 */ /* 0x000164000c1e1100 */
.L_x_42:
[----:B------:R-:W-:Y:S05]  /*5780*/  BSYNC B1 ;  /* 0x0000000000017941 */ /* 0x000fea0003800000 */
.L_x_41:
        /* <DEDUP_REMOVED lines=12> */
.L_x_44:
[----:B------:R-:W-:Y:S05]  /*5850*/  BSYNC B1 ;  /* 0x0000000000017941 */ /* 0x000fea0003800000 */
.L_x_43:
        /* <DEDUP_REMOVED lines=12> */
.L_x_46:
[----:B------:R-:W-:Y:S05]  /*5920*/  BSYNC B1 ;  /* 0x0000000000017941 */ /* 0x000fea0003800000 */
.L_x_45:
        /* <DEDUP_REMOVED lines=12> */
.L_x_48:
[----:B------:R-:W-:Y:S05]  /*59f0*/  BSYNC B1 ;  /* 0x0000000000017941 */ /* 0x000fea0003800000 */
.L_x_47:
        /* <DEDUP_REMOVED lines=12> */
.L_x_50:
[----:B------:R-:W-:Y:S05]  /*5ac0*/  BSYNC B1 ;  /* 0x0000000000017941 */ /* 0x000fea0003800000 */
.L_x_49:
        /* <DEDUP_REMOVED lines=12> */
.L_x_52:
[----:B------:R-:W-:Y:S05]  /*5b90*/  BSYNC B1 ;  /* 0x0000000000017941 */ /* 0x000fea0003800000 */
.L_x_51:
        /* <DEDUP_REMOVED lines=12> */
.L_x_54:
[----:B------:R-:W-:Y:S05]  /*5c60*/  BSYNC B1 ;  /* 0x0000000000017941 */ /* 0x000fea0003800000 */
.L_x_53:
        /* <DEDUP_REMOVED lines=12> */
.L_x_56:
[----:B------:R-:W-:Y:S05]  /*5d30*/  BSYNC B1 ;  /* 0x0000000000017941 */ /* 0x000fea0003800000 */
.L_x_55:
        /* <DEDUP_REMOVED lines=12> */
.L_x_58:
[----:B------:R-:W-:Y:S05]  /*5e00*/  BSYNC B1 ;  /* 0x0000000000017941 */ /* 0x000fea0003800000 */
.L_x_57:
        /* <DEDUP_REMOVED lines=12> */
.L_x_60:
[----:B------:R-:W-:Y:S05]  /*5ed0*/  BSYNC B1 ;  /* 0x0000000000017941 */ /* 0x000fea0003800000 */
.L_x_59:
        /* <DEDUP_REMOVED lines=12> */
.L_x_62:
[----:B------:R-:W-:Y:S05]  /*5fa0*/  BSYNC B1 ;  /* 0x0000000000017941 */ /* 0x000fea0003800000 */
.L_x_61:
        /* <DEDUP_REMOVED lines=12> */
.L_x_64:
[----:B------:R-:W-:Y:S05]  /*6070*/  BSYNC B1 ;  /* 0x0000000000017941 */ /* 0x000fea0003800000 */
.L_x_63:
        /* <DEDUP_REMOVED lines=12> */
.L_x_66:
[----:B------:R-:W-:Y:S05]  /*6140*/  BSYNC B1 ;  /* 0x0000000000017941 */ /* 0x000fea0003800000 */
.L_x_65:
        /* <DEDUP_REMOVED lines=12> */
.L_x_68:
[----:B------:R-:W-:Y:S05]  /*6210*/  BSYNC B1 ;  /* 0x0000000000017941 */ /* 0x000fea0003800000 */
.L_x_67:
        /* <DEDUP_REMOVED lines=12> */
.L_x_70:
[----:B------:R-:W-:Y:S05]  /*62e0*/  BSYNC B1 ;  /* 0x0000000000017941 */ /* 0x000fea0003800000 */
.L_x_69:
        /* <DEDUP_REMOVED lines=12> */
.L_x_72:
[----:B------:R-:W-:Y:S05]  /*63b0*/  BSYNC B1 ;  /* 0x0000000000017941 */ /* 0x000fea0003800000 */
.L_x_71:
        /* <DEDUP_REMOVED lines=12> */
.L_x_74:
[----:B------:R-:W-:Y:S05]  /*6480*/  BSYNC B1 ;  /* 0x0000000000017941 */ /* 0x000fea0003800000 */
.L_x_73:
        /* <DEDUP_REMOVED lines=12> */
.L_x_76:
[----:B------:R-:W-:Y:S05]  /*6550*/  BSYNC B1 ;  /* 0x0000000000017941 */ /* 0x000fea0003800000 */
.L_x_75:
        /* <DEDUP_REMOVED lines=12> */
.L_x_78:
[----:B------:R-:W-:Y:S05]  /*6620*/  BSYNC B1 ;  /* 0x0000000000017941 */ /* 0x000fea0003800000 */
.L_x_77:
        /* <DEDUP_REMOVED lines=12> */
.L_x_80:
[----:B------:R-:W-:Y:S05]  /*66f0*/  BSYNC B1 ;  /* 0x0000000000017941 */ /* 0x000fea0003800000 */
.L_x_79:
        /* <DEDUP_REMOVED lines=12> */
.L_x_82:
[----:B------:R-:W-:Y:S05]  /*67c0*/  BSYNC B1 ;  /* 0x0000000000017941 */ /* 0x000fea0003800000 */
.L_x_81:
        /* <DEDUP_REMOVED lines=12> */
.L_x_84:
[----:B------:R-:W-:Y:S05]  /*6890*/  BSYNC B1 ;  /* 0x0000000000017941 */ /* 0x000fea0003800000 */
.L_x_83:
        /* <DEDUP_REMOVED lines=12> */
.L_x_86:
[----:B------:R-:W-:Y:S05]  /*6960*/  BSYNC B1 ;  /* 0x0000000000017941 */ /* 0x000fea0003800000 */
.L_x_85:
        /* <DEDUP_REMOVED lines=12> */
.L_x_88:
[----:B------:R-:W-:Y:S05]  /*6a30*/  BSYNC B1 ;  /* 0x0000000000017941 */ /* 0x000fea0003800000 */
.L_x_87:
        /* <DEDUP_REMOVED lines=12> */
.L_x_90:
[----:B------:R-:W-:Y:S05]  /*6b00*/  BSYNC B1 ;  /* 0x0000000000017941 */ /* 0x000fea0003800000 */
.L_x_89:
        /* <DEDUP_REMOVED lines=12> */
.L_x_92:
[----:B------:R-:W-:Y:S05]  /*6bd0*/  BSYNC B1 ;  /* 0x0000000000017941 */ /* 0x000fea0003800000 */
.L_x_91:
        /* <DEDUP_REMOVED lines=12> */
.L_x_94:
[----:B------:R-:W-:Y:S05]  /*6ca0*/  BSYNC B1 ;  /* 0x0000000000017941 */ /* 0x000fea0003800000 */
.L_x_93:
        /* <DEDUP_REMOVED lines=12> */
.L_x_96:
[----:B------:R-:W-:Y:S05]  /*6d70*/  BSYNC B1 ;  /* 0x0000000000017941 */ /* 0x000fea0003800000 */
.L_x_95:
        /* <DEDUP_REMOVED lines=12> */
.L_x_98:
[----:B------:R-:W-:Y:S05]  /*6e40*/  BSYNC B1 ;  /* 0x0000000000017941 */ /* 0x000fea0003800000 */
.L_x_97:
        /* <DEDUP_REMOVED lines=12> */
.L_x_100:
[----:B------:R-:W-:Y:S05]  /*6f10*/  BSYNC B1 ;  /* 0x0000000000017941 */ /* 0x000fea0003800000 */
.L_x_99:
        /* <DEDUP_REMOVED lines=12> */
.L_x_102:
[----:B------:R-:W-:Y:S05]  /*6fe0*/  BSYNC B1 ;  /* 0x0000000000017941 */ /* 0x000fea0003800000 */
.L_x_101:
        /* <DEDUP_REMOVED lines=12> */
.L_x_104:
[----:B------:R-:W-:Y:S05]  /*70b0*/  BSYNC B1 ;  /* 0x0000000000017941 */ /* 0x000fea0003800000 */
.L_x_103:
        /* <DEDUP_REMOVED lines=12> */
.L_x_106:
[----:B------:R-:W-:Y:S05]  /*7180*/  BSYNC B1 ;  /* 0x0000000000017941 */ /* 0x000fea0003800000 */
.L_x_105:
        /* <DEDUP_REMOVED lines=12> */
.L_x_108:
[----:B------:R-:W-:Y:S05]  /*7250*/  BSYNC B1 ;  /* 0x0000000000017941 */ /* 0x000fea0003800000 */
.L_x_107:
        /* <DEDUP_REMOVED lines=12> */
.L_x_110:
[----:B------:R-:W-:Y:S05]  /*7320*/  BSYNC B1 ;  /* 0x0000000000017941 */ /* 0x000fea0003800000 */
.L_x_109:
        /* <DEDUP_REMOVED lines=12> */
.L_x_112:
[----:B------:R-:W-:Y:S05]  /*73f0*/  BSYNC B1 ;  /* 0x0000000000017941 */ /* 0x000fea0003800000 */
.L_x_111:
        /* <DEDUP_REMOVED lines=12> */
.L_x_114:
[----:B------:R-:W-:Y:S05]  /*74c0*/  BSYNC B1 ;  /* 0x0000000000017941 */ /* 0x000fea0003800000 */
.L_x_113:
        /* <DEDUP_REMOVED lines=12> */
.L_x_116:
[----:B------:R-:W-:Y:S05]  /*7590*/  BSYNC B1 ;  /* 0x0000000000017941 */ /* 0x000fea0003800000 */
.L_x_115:
        /* <DEDUP_REMOVED lines=12> */
.L_x_118:
[----:B------:R-:W-:Y:S05]  /*7660*/  BSYNC B1 ;  /* 0x0000000000017941 */ /* 0x000fea0003800000 */
.L_x_117:
        /* <DEDUP_REMOVED lines=12> */
.L_x_120:
[----:B------:R-:W-:Y:S05]  /*7730*/  BSYNC B1 ;  /* 0x0000000000017941 */ /* 0x000fea0003800000 */
.L_x_119:
        /* <DEDUP_REMOVED lines=12> */
.L_x_122:
[----:B------:R-:W-:Y:S05]  /*7800*/  BSYNC B1 ;  /* 0x0000000000017941 */ /* 0x000fea0003800000 */
.L_x_121:
        /* <DEDUP_REMOVED lines=12> */
.L_x_124:
[----:B------:R-:W-:Y:S05]  /*78d0*/  BSYNC B1 ;  /* 0x0000000000017941 */ /* 0x000fea0003800000 */
.L_x_123:
        /* <DEDUP_REMOVED lines=12> */
.L_x_126:
[----:B------:R-:W-:Y:S05]  /*79a0*/  BSYNC B1 ;  /* 0x0000000000017941 */ /* 0x000fea0003800000 */
.L_x_125:
        /* <DEDUP_REMOVED lines=12> */
.L_x_128:
[----:B------:R-:W-:Y:S05]  /*7a70*/  BSYNC B1 ;  /* 0x0000000000017941 */ /* 0x000fea0003800000 */
.L_x_127:
        /* <DEDUP_REMOVED lines=12> */
.L_x_130:
[----:B------:R-:W-:Y:S05]  /*7b40*/  BSYNC B1 ;  /* 0x0000000000017941 */ /* 0x000fea0003800000 */
.L_x_129:
        /* <DEDUP_REMOVED lines=12> */
.L_x_132:
[----:B------:R-:W-:Y:S05]  /*7c10*/  BSYNC B1 ;  /* 0x0000000000017941 */ /* 0x000fea0003800000 */
.L_x_131:
        /* <DEDUP_REMOVED lines=12> */
.L_x_134:
[----:B------:R-:W-:Y:S05]  /*7ce0*/  BSYNC B1 ;  /* 0x0000000000017941 */ /* 0x000fea0003800000 */
.L_x_133:
        /* <DEDUP_REMOVED lines=12> */
.L_x_136:
[----:B------:R-:W-:Y:S05]  /*7db0*/  BSYNC B1 ;  /* 0x0000000000017941 */ /* 0x000fea0003800000 */
.L_x_135:
        /* <DEDUP_REMOVED lines=12> */
.L_x_138:
[----:B------:R-:W-:Y:S05]  /*7e80*/  BSYNC B1 ;  /* 0x0000000000017941 */ /* 0x000fea0003800000 */
.L_x_137:
        /* <DEDUP_REMOVED lines=12> */
.L_x_140:
[----:B------:R-:W-:Y:S05]  /*7f50*/  BSYNC B1 ;  /* 0x0000000000017941 */ /* 0x000fea0003800000 */
.L_x_139:
        /* <DEDUP_REMOVED lines=12> */
.L_x_142:
[----:B------:R-:W-:Y:S05]  /*8020*/  BSYNC B1 ;  /* 0x0000000000017941 */ /* 0x000fea0003800000 */
.L_x_141:
        /* <DEDUP_REMOVED lines=12> */
.L_x_144:
[----:B------:R-:W-:Y:S05]  /*80f0*/  BSYNC B1 ;  /* 0x0000000000017941 */ /* 0x000fea0003800000 */
.L_x_143:
        /* <DEDUP_REMOVED lines=12> */
.L_x_146:
[----:B------:R-:W-:Y:S05]  /*81c0*/  BSYNC B1 ;  /* 0x0000000000017941 */ /* 0x000fea0003800000 */
.L_x_145:
        /* <DEDUP_REMOVED lines=12> */
.L_x_148:
[----:B------:R-:W-:Y:S05]  /*8290*/  BSYNC B1 ;  /* 0x0000000000017941 */ /* 0x000fea0003800000 */
.L_x_147:
        /* <DEDUP_REMOVED lines=12> */
.L_x_150:
[----:B------:R-:W-:Y:S05]  /*8360*/  BSYNC B1 ;  /* 0x0000000000017941 */ /* 0x000fea0003800000 */
.L_x_149:
        /* <DEDUP_REMOVED lines=12> */
.L_x_152:
[----:B------:R-:W-:Y:S05]  /*8430*/  BSYNC B1 ;  /* 0x0000000000017941 */ /* 0x000fea0003800000 */
.L_x_151:
        /* <DEDUP_REMOVED lines=12> */
.L_x_154:
[----:B------:R-:W-:Y:S05]  /*8500*/  BSYNC B1 ;  /* 0x0000000000017941 */ /* 0x000fea0003800000 */
.L_x_153:
        /* <DEDUP_REMOVED lines=12> */
.L_x_156:
[----:B------:R-:W-:Y:S05]  /*85d0*/  BSYNC B1 ;  /* 0x0000000000017941 */ /* 0x000fea0003800000 */
.L_x_155:
        /* <DEDUP_REMOVED lines=12> */
.L_x_158:
[----:B------:R-:W-:Y:S05]  /*86a0*/  BSYNC B1 ;  /* 0x0000000000017941 */ /* 0x000fea0003800000 */
.L_x_157:
        /* <DEDUP_REMOVED lines=12> */
.L_x_160:
[----:B------:R-:W-:Y:S05]  /*8770*/  BSYNC B1 ;  /* 0x0000000000017941 */ /* 0x000fea0003800000 */
.L_x_159:
        /* <DEDUP_REMOVED lines=12> */
.L_x_162:
[----:B------:R-:W-:Y:S05]  /*8840*/  BSYNC B1 ;  /* 0x0000000000017941 */ /* 0x000fea0003800000 */
.L_x_161:
        /* <DEDUP_REMOVED lines=12> */
.L_x_164:
[----:B------:R-:W-:Y:S05]  /*8910*/  BSYNC B1 ;  /* 0x0000000000017941 */ /* 0x000fea0003800000 */
.L_x_163:
        /* <DEDUP_REMOVED lines=12> */
.L_x_166:
[----:B------:R-:W-:Y:S05]  /*89e0*/  BSYNC B1 ;  /* 0x0000000000017941 */ /* 0x000fea0003800000 */
.L_x_165:
        /* <DEDUP_REMOVED lines=12> */
.L_x_168:
[----:B------:R-:W-:Y:S05]  /*8ab0*/  BSYNC B1 ;  /* 0x0000000000017941 */ /* 0x000fea0003800000 */
.L_x_167:
        /* <DEDUP_REMOVED lines=12> */
.L_x_170:
[----:B------:R-:W-:Y:S05]  /*8b80*/  BSYNC B1 ;  /* 0x0000000000017941 */ /* 0x000fea0003800000 */
.L_x_169:
        /* <DEDUP_REMOVED lines=12> */
.L_x_172:
[----:B------:R-:W-:Y:S05]  /*8c50*/  BSYNC B1 ;  /* 0x0000000000017941 */ /* 0x000fea0003800000 */
.L_x_171:
        /* <DEDUP_REMOVED lines=12> */
.L_x_174:
[----:B------:R-:W-:Y:S05]  /*8d20*/  BSYNC B1 ;  /* 0x0000000000017941 */ /* 0x000fea0003800000 */
.L_x_173:
        /* <DEDUP_REMOVED lines=12> */
.L_x_176:
[----:B------:R-:W-:Y:S05]  /*8df0*/  BSYNC B1 ;  /* 0x0000000000017941 */ /* 0x000fea0003800000 */
.L_x_175:
        /* <DEDUP_REMOVED lines=12> */
.L_x_178:
[----:B------:R-:W-:Y:S05]  /*8ec0*/  BSYNC B1 ;  /* 0x0000000000017941 */ /* 0x000fea0003800000 */
.L_x_177:
        /* <DEDUP_REMOVED lines=12> */
.L_x_180:
[----:B------:R-:W-:Y:S05]  /*8f90*/  BSYNC B1 ;  /* 0x0000000000017941 */ /* 0x000fea0003800000 */
.L_x_179:
        /* <DEDUP_REMOVED lines=12> */
.L_x_182:
[----:B------:R-:W-:Y:S05]  /*9060*/  BSYNC B1 ;  /* 0x0000000000017941 */ /* 0x000fea0003800000 */
.L_x_181:
        /* <DEDUP_REMOVED lines=12> */
.L_x_184:
[----:B------:R-:W-:Y:S05]  /*9130*/  BSYNC B1 ;  /* 0x0000000000017941 */ /* 0x000fea0003800000 */
.L_x_183:
[----:B-----5:R-:W-:Y:S01]  /*9140*/  LOP3.LUT R32, R32, 0xff, RZ, 0xc0, !PT ;  /* 0x000000ff20207812 */ /* 0x020fe200078ec0ff */
[----:B------:R-:W-:Y:S01]  /*9150*/  BSSY B1, `(.L_x_185) ;  /* 0x000000b000017945 */ /* 0x000fe20003800000 */
[----:B------:R-:W-:Y:S02]  /*9160*/  ISETP.LT.OR P4, PT, R35, 0x99, !P0 ;  /* 0x000000992300780c */ /* 0x000fe40004781670 */
[----:B------:R-:W-:-:S05]  /*9170*/  F2FP.F16.E4M3.UNPACK_B R32, R32 ;  /* 0x00000020ff20723e */ /* 0x000fca00020006ff */
[----:B------:R-:W-:-:S05]  /*9180*/  HADD2.F32 R32, -RZ, R32.H0_H0 ;  /* 0x20000020ff207230 */ /* 0x000fca0000004100 */
[----:B------:R-:W-:-:S04]  /*9190*/  FMUL R32, R32, UR21 ;  /* 0x0000001520207c20 */ /* 0x000fc80008400000 */
[----:B------:R-:W-:Y:S01]  /*91a0*/  FFMA R32, R23, UR20, R32 ;  /* 0x0000001417207c23 */ /* 0x000fe20008000020 */
[----:B------:R-:W-:-:S04]  /*91b0*/  PRMT R23, RZ, 0x7610, R23 ;  /* 0x00007610ff177816 */ /* 0x000fc80000000017 */
[----:B-1----:R-:W-:-:S05]  /*91c0*/  F2FP.SATFINITE.E4M3.F32.PACK_AB_MERGE_C R33, RZ, R32, RZ ;  /* 0x00000020ff21723e */ /* 0x002fca00048070ff */
[----:B------:R1:W-:Y:S01]  /*91d0*/  @!P2 STG.E.U8 desc[UR18][R26.64+0x91], R33 ;  /* 0x000091211a00a986 */ /* 0x0003e2000c101112 */
[----:B------:R-:W-:Y:S05]  /*91e0*/  @P4 BRA `(.L_x_186) ;  /* 0x0000000000044947 */ /* 0x000fea0003800000 */
[----:B------:R0:W5:Y:S02]  /*91f0*/  LDG.E.U8 R23, desc[UR18][R28.64+0x98] ;  /* 0x000098121c177981 */ /* 0x000164000c1e1100 */
.L_x_186:
[----:B------:R-:W-:Y:S05]  /*9200*/  BSYNC B1 ;  /* 0x0000000000017941 */ /* 0x000fea0003800000 */
.L_x_185:
        /* <DEDUP_REMOVED lines=8> */
[----:B------:R-:W-:-:S05]  /*9290*/  F2FP.SATFINITE.E4M3.F32.PACK_AB_MERGE_C R23, RZ, R23, RZ ;  /* 0x00000017ff17723e */ /* 0x000fca00048070ff */
[----:B------:R0:W-:Y:S01]  /*92a0*/  @!P4 STG.E.U8 desc[UR18][R24.64+0x98], R23 ;  /* 0x000098171800c986 */ /* 0x0001e2000c101112 */
[----:B------:R-:W-:Y:S05]  /*92b0*/  @P2 BRA `(.L_x_188) ;  /* 0x0000000000042947 */ /* 0x000fea0003800000 */
[----:B------:R0:W5:Y:S02]  /*92c0*/  LDG.E.U8 R22, desc[UR18][R28.64+0x99] ;  /* 0x000099121c167981 */ /* 0x000164000c1e1100 */
.L_x_188:
[----:B------:R-:W-:Y:S05]  /*92d0*/  BSYNC B1 ;  /* 0x0000000000017941 */ /* 0x000fea0003800000 */
.L_x_187:
        /* <DEDUP_REMOVED lines=8> */
[----:B0-----:R-:W-:-:S05]  /*9360*/  F2FP.SATFINITE.E4M3.F32.PACK_AB_MERGE_C R23, RZ, R22, RZ ;  /* 0x00000016ff17723e */ /* 0x001fca00048070ff */
[----:B------:R0:W-:Y:S01]  /*9370*/  @!P2 STG.E.U8 desc[UR18][R24.64+0x99], R23 ;  /* 0x000099171800a986 */ /* 0x0001e2000c101112 */
[----:B------:R-:W-:Y:S05]  /*9380*/  @P4 BRA `(.L_x_190) ;  /* 0x0000000000044947 */ /* 0x000fea0003800000 */
[----:B------:R0:W5:Y:S02]  /*9390*/  LDG.E.U8 R21, desc[UR18][R30.64+0x98] ;  /* 0x000098121e157981 */ /* 0x000164000c1e1100 */
.L_x_190:
[----:B------:R-:W-:Y:S05]  /*93a0*/  BSYNC B1 ;  /* 0x0000000000017941 */ /* 0x000fea0003800000 */
.L_x_189:
        /* <DEDUP_REMOVED lines=12> */
.L_x_192:
[----:B------:R-:W-:Y:S05]  /*9470*/  BSYNC B1 ;  /* 0x0000000000017941 */ /* 0x000fea0003800000 */
.L_x_191:
        /* <DEDUP_REMOVED lines=12> */
.L_x_194:
[----:B------:R-:W-:Y:S05]  /*9540*/  BSYNC B1 ;  /* 0x0000000000017941 */ /* 0x000fea0003800000 */
.L_x_193:
        /* <DEDUP_REMOVED lines=12> */
.L_x_196:
[----:B------:R-:W-:Y:S05]  /*9610*/  BSYNC B1 ;  /* 0x0000000000017941 */ /* 0x000fea0003800000 */
.L_x_195:
        /* <DEDUP_REMOVED lines=12> */
.L_x_198:
[----:B------:R-:W-:Y:S05]  /*96e0*/  BSYNC B1 ;  /* 0x0000000000017941 */ /* 0x000fea0003800000 */
.L_x_197:
        /* <DEDUP_REMOVED lines=12> */
.L_x_200:
[----:B------:R-:W-:Y:S05]  /*97b0*/  BSYNC B1 ;  /* 0x0000000000017941 */ /* 0x000fea0003800000 */
.L_x_199:
        /* <DEDUP_REMOVED lines=12> */
.L_x_202:
[----:B------:R-:W-:Y:S05]  /*9880*/  BSYNC B1 ;  /* 0x0000000000017941 */ /* 0x000fea0003800000 */
.L_x_201:
        /* <DEDUP_REMOVED lines=12> */
.L_x_204:
[----:B------:R-:W-:Y:S05]  /*9950*/  BSYNC B1 ;  /* 0x0000000000017941 */ /* 0x000fea0003800000 */
.L_x_203:
        /* <DEDUP_REMOVED lines=12> */
.L_x_206:
[----:B------:R-:W-:Y:S05]  /*9a20*/  BSYNC B1 ;  /* 0x0000000000017941 */ /* 0x000fea0003800000 */
.L_x_205:
        /* <DEDUP_REMOVED lines=12> */
.L_x_208:
[----:B------:R-:W-:Y:S05]  /*9af0*/  BSYNC B1 ;  /* 0x0000000000017941 */ /* 0x000fea0003800000 */
.L_x_207:
        /* <DEDUP_REMOVED lines=12> */
.L_x_210:
[----:B------:R-:W-:Y:S05]  /*9bc0*/  BSYNC B1 ;  /* 0x0000000000017941 */ /* 0x000fea0003800000 */
.L_x_209:
        /* <DEDUP_REMOVED lines=12> */
.L_x_212:
[----:B------:R-:W-:Y:S05]  /*9c90*/  BSYNC B1 ;  /* 0x0000000000017941 */ /* 0x000fea0003800000 */
.L_x_211:
        /* <DEDUP_REMOVED lines=12> */
.L_x_214:
[----:B------:R-:W-:Y:S05]  /*9d60*/  BSYNC B1 ;  /* 0x0000000000017941 */ /* 0x000fea0003800000 */
.L_x_213:
        /* <DEDUP_REMOVED lines=12> */
.L_x_216:
[----:B------:R-:W-:Y:S05]  /*9e30*/  BSYNC B1 ;  /* 0x0000000000017941 */ /* 0x000fea0003800000 */
.L_x_215:
        /* <DEDUP_REMOVED lines=12> */
.L_x_218:
[----:B------:R-:W-:Y:S05]  /*9f00*/  BSYNC B1 ;  /* 0x0000000000017941 */ /* 0x000fea0003800000 */
.L_x_217:
        /* <DEDUP_REMOVED lines=12> */
.L_x_220:
[----:B------:R-:W-:Y:S05]  /*9fd0*/  BSYNC B1 ;  /* 0x0000000000017941 */ /* 0x000fea0003800000 */
.L_x_219:
        /* <DEDUP_REMOVED lines=12> */
.L_x_222:
[----:B------:R-:W-:Y:S05]  /*a0a0*/  BSYNC B1 ;  /* 0x0000000000017941 */ /* 0x000fea0003800000 */
.L_x_221:
        /* <DEDUP_REMOVED lines=12> */
.L_x_224:
[----:B------:R-:W-:Y:S05]  /*a170*/  BSYNC B1 ;  /* 0x0000000000017941 */ /* 0x000fea0003800000 */
.L_x_223:
        /* <DEDUP_REMOVED lines=12> */
.L_x_226:
[----:B------:R-:W-:Y:S05]  /*a240*/  BSYNC B1 ;  /* 0x0000000000017941 */ /* 0x000fea0003800000 */
.L_x_225:
        /* <DEDUP_REMOVED lines=12> */
.L_x_228:
[----:B------:R-:W-:Y:S05]  /*a310*/  BSYNC B1 ;  /* 0x0000000000017941 */ /* 0x000fea0003800000 */
.L_x_227:
[----:B-----5:R-:W-:Y:S01]  /*a320*/  LOP3.LUT R2, R2, 0xff, RZ, 0xc0, !PT ;  /* 0x000000ff02027812 */ /* 0x020fe200078ec0ff */
[----:B------:R-:W-:Y:S01]  /*a330*/  BSSY B1, `(.L_x_229) ;  /* 0x000000b000017945 */ /* 0x000fe20003800000 */
[----:B------:R-:W-:Y:S02]  /*a340*/  ISETP.LT.OR P4, PT, R35, 0xc1, !P1 ;  /* 0x000000c12300780c */ /* 0x000fe40004f81670 */
[----:B------:R-:W-:-:S05]  /*a350*/  F2FP.F16.E4M3.UNPACK_B R2, R2 ;  /* 0x00000002ff02723e */ /* 0x000fca00020006ff */
[----:B------:R-:W-:-:S05]  /*a360*/  HADD2.F32 R2, -RZ, R2.H0_H0 ;  /* 0x20000002ff027230 */ /* 0x000fca0000004100 */
[----:B0-----:R-:W-:-:S04]  /*a370*/  FMUL R3, R2, UR21 ;  /* 0x0000001502037c20 */ /* 0x001fc80008400000 */
[----:B------:R-:W-:Y:S01]  /*a380*/  FFMA R3, R0, UR20, R3 ;  /* 0x0000001400037c23 */ /* 0x000fe20008000003 */
[----:B------:R-:W-:-:S04]  /*a390*/  PRMT R0, RZ, 0x7610, R0 ;  /* 0x00007610ff007816 */ /* 0x000fc80000000000 */
[----:B------:R-:W-:-:S05]  /*a3a0*/  F2FP.SATFINITE.E4M3.F32.PACK_AB_MERGE_C R3, RZ, R3, RZ ;  /* 0x00000003ff03723e */ /* 0x000fca00048070ff */
[----:B------:R0:W-:Y:S01]  /*a3b0*/  @!P2 STG.E.U8 desc[UR18][R24.64+0xc1], R3 ;  /* 0x0000c1031800a986 */ /* 0x0001e2000c101112 */
[----:B------:R-:W-:Y:S05]  /*a3c0*/  @P4 BRA `(.L_x_230) ;  /* 0x0000000000044947 */ /* 0x000fea0003800000 */
[----:B------:R0:W5:Y:S02]  /*a3d0*/  LDG.E.U8 R0, desc[UR18][R30.64+0xc0] ;  /* 0x0000c0121e007981 */ /* 0x000164000c1e1100 */
.L_x_230:
[----:B------:R-:W-:Y:S05]  /*a3e0*/  BSYNC B1 ;  /* 0x0000000000017941 */ /* 0x000fea0003800000 */
.L_x_229:
[----:B------:R-:W2:Y:S01]  /*a3f0*/  LDL.LU R2, [R1] ;  /* 0x0000000001027983 */ /* 0x000ea20000300800 */
[----:B-----5:R-:W-:Y:S01]  /*a400*/  LOP3.LUT R0, R0, 0xff, RZ, 0xc0, !PT ;  /* 0x000000ff00007812 */ /* 0x020fe200078ec0ff */
[----:B------:R-:W-:Y:S01]  /*a410*/  BSSY B1, `(.L_x_231) ;  /* 0x000000b000017945 */ /* 0x000fe20003800000 */
[----:B------:R-:W-:Y:S02]  /*a420*/  ISETP.LT.OR P2, PT, R35, 0xc2, !P1 ;  /* 0x000000c22300780c */ /* 0x000fe40004f41670 */
[----:B------:R-:W-:-:S05]  /*a430*/  F2FP.F16.E4M3.UNPACK_B R0, R0 ;  /* 0x00000000ff00723e */ /* 0x000fca00020006ff */
[----:B------:R-:W-:-:S05]  /*a440*/  HADD2.F32 R0, -RZ, R0.H0_H0 ;  /* 0x20000000ff007230 */ /* 0x000fca0000004100 */
[----:B------:R-:W-:-:S04]  /*a450*/  FMUL R0, R0, UR21 ;  /* 0x0000001500007c20 */ /* 0x000fc80008400000 */
[----:B--2---:R-:W-:-:S05]  /*a460*/  FFMA R0, R2, UR20, R0 ;  /* 0x0000001402007c23 */ /* 0x004fca0008000000 */
[----:B0-----:R-:W-:Y:S02]  /*a470*/  F2FP.SATFINITE.E4M3.F32.PACK_AB_MERGE_C R3, RZ, R0, RZ ;  /* 0x00000000ff03723e */ /* 0x001fe400048070ff */
[----:B------:R-:W-:-:S03]  /*a480*/  PRMT R0, RZ, 0x7610, R0 ;  /* 0x00007610ff007816 */ /* 0x000fc60000000000 */
[----:B------:R0:W-:Y:S01]  /*a490*/  @!P4 STG.E.U8 desc[UR18][R26.64+0xc0], R3 ;  /* 0x0000c0031a00c986 */ /* 0x0001e2000c101112 */
[----:B------:R-:W-:Y:S05]  /*a4a0*/  @P2 BRA `(.L_x_232) ;  /* 0x0000000000042947 */ /* 0x000fea0003800000 */
[----:B------:R2:W5:Y:S02]  /*a4b0*/  LDG.E.U8 R0, desc[UR18][R30.64+0xc1] ;  /* 0x0000c1121e007981 */ /* 0x000564000c1e1100 */
.L_x_232:
[----:B------:R-:W-:Y:S05]  /*a4c0*/  BSYNC B1 ;  /* 0x0000000000017941 */ /* 0x000fea0003800000 */
.L_x_231:
[----:B------:R-:W3:Y:S01]  /*a4d0*/  LDL.LU R2, [R1+0x4] ;  /* 0x0000040001027983 */ /* 0x000ee20000300800 */
[----:B-----5:R-:W-:Y:S01]  /*a4e0*/  LOP3.LUT R0, R0, 0xff, RZ, 0xc0, !PT ;  /* 0x000000ff00007812 */ /* 0x020fe200078ec0ff */
[----:B------:R-:W-:Y:S01]  /*a4f0*/  BSSY B1, `(.L_x_233) ;  /* 0x000000b000017945 */ /* 0x000fe20003800000 */
[----:B------:R-:W-:Y:S02]  /*a500*/  ISETP.LT.OR P4, PT, R35, 0xc9, !P0 ;  /* 0x000000c92300780c */ /* 0x000fe40004781670 */
[----:B------:R-:W-:-:S05]  /*a510*/  F2FP.F16.E4M3.UNPACK_B R0, R0 ;  /* 0x00000000ff00723e */ /* 0x000fca00020006ff */
[----:B------:R-:W-:-:S05]  /*a520*/  HADD2.F32 R0, -RZ, R0.H0_H0 ;  /* 0x20000000ff007230 */ /* 0x000fca0000004100 */
[----:B------:R-:W-:-:S04]  /*a530*/  FMUL R0, R0, UR21 ;  /* 0x0000001500007c20 */ /* 0x000fc80008400000 */
[----:B---3--:R-:W-:-:S05]  /*a540*/  FFMA R0, R2, UR20, R0 ;  /* 0x0000001402007c23 */ /* 0x008fca0008000000 */
[----:B0-----:R-:W-:Y:S02]  /*a550*/  F2FP.SATFINITE.E4M3.F32.PACK_AB_MERGE_C R3, RZ, R0, RZ ;  /* 0x00000000ff03723e */ /* 0x001fe400048070ff */
[----:B------:R-:W-:-:S03]  /*a560*/  PRMT R0, RZ, 0x7610, R0 ;  /* 0x00007610ff007816 */ /* 0x000fc60000000000 */
[----:B------:R0:W-:Y:S01]  /*a570*/  @!P2 STG.E.U8 desc[UR18][R26.64+0xc1], R3 ;  /* 0x0000c1031a00a986 */ /* 0x0001e2000c101112 */
[----:B------:R-:W-:Y:S05]  /*a580*/  @P4 BRA `(.L_x_234) ;  /* 0x0000000000044947 */ /* 0x000fea0003800000 */
[----:B------:R3:W5:Y:S02]  /*a590*/  LDG.E.U8 R0, desc[UR18][R28.64+0xc8] ;  /* 0x0000c8121c007981 */ /* 0x000764000c1e1100 */
.L_x_234:
[----:B------:R-:W-:Y:S05]  /*a5a0*/  BSYNC B1 ;  /* 0x0000000000017941 */ /* 0x000fea0003800000 */
.L_x_233:
[----:B------:R-:W2:Y:S01]  /*a5b0*/  LDL.LU R2, [R1+0x8] ;  /* 0x0000080001027983 */ /* 0x000ea20000300800 */
        /* <DEDUP_REMOVED lines=12> */
.L_x_236:
[----:B------:R-:W-:Y:S05]  /*a680*/  BSYNC B1 ;  /* 0x0000000000017941 */ /* 0x000fea0003800000 */
.L_x_235:
        /* <DEDUP_REMOVED lines=13> */
.L_x_238:
[----:B------:R-:W-:Y:S05]  /*a760*/  BSYNC B1 ;  /* 0x0000000000017941 */ /* 0x000fea0003800000 */
.L_x_237:
        /* <DEDUP_REMOVED lines=13> */
.L_x_240:
[----:B------:R-:W-:Y:S05]  /*a840*/  BSYNC B1 ;  /* 0x0000000000017941 */ /* 0x000fea0003800000 */
.L_x_239:
        /* <DEDUP_REMOVED lines=13> */
.L_x_242:
[----:B------:R-:W-:Y:S05]  /*a920*/  BSYNC B1 ;  /* 0x0000000000017941 */ /* 0x000fea0003800000 */
.L_x_241:
        /* <DEDUP_REMOVED lines=13> */
.L_x_244:
[----:B------:R-:W-:Y:S05]  /*aa00*/  BSYNC B1 ;  /* 0x0000000000017941 */ /* 0x000fea0003800000 */
.L_x_243:
        /* <DEDUP_REMOVED lines=13> */
.L_x_246:
[----:B------:R-:W-:Y:S05]  /*aae0*/  BSYNC B1 ;  /* 0x0000000000017941 */ /* 0x000fea0003800000 */
.L_x_245:
        /* <DEDUP_REMOVED lines=13> */
.L_x_248:
[----:B------:R-:W-:Y:S05]  /*abc0*/  BSYNC B1 ;  /* 0x0000000000017941 */ /* 0x000fea0003800000 */
.L_x_247:
        /* <DEDUP_REMOVED lines=13> */
.L_x_250:
[----:B------:R-:W-:Y:S05]  /*aca0*/  BSYNC B1 ;  /* 0x0000000000017941 */ /* 0x000fea0003800000 */
.L_x_249:
        /* <DEDUP_REMOVED lines=13> */
.L_x_252:
[----:B------:R-:W-:Y:S05]  /*ad80*/  BSYNC B1 ;  /* 0x0000000000017941 */ /* 0x000fea0003800000 */
.L_x_251:
        /* <DEDUP_REMOVED lines=13> */
.L_x_254:
[----:B------:R-:W-:Y:S05]  /*ae60*/  BSYNC B1 ;  /* 0x0000000000017941 */ /* 0x000fea0003800000 */
.L_x_253:
        /* <DEDUP_REMOVED lines=13> */
.L_x_256:
[----:B------:R-:W-:Y:S05]  /*af40*/  BSYNC B1 ;  /* 0x0000000000017941 */ /* 0x000fea0003800000 */
.L_x_255:
        /* <DEDUP_REMOVED lines=13> */
.L_x_258:
[----:B------:R-:W-:Y:S05]  /*b020*/  BSYNC B1 ;  /* 0x0000000000017941 */ /* 0x000fea0003800000 */
.L_x_257:
        /* <DEDUP_REMOVED lines=13> */
.L_x_260:
[----:B------:R-:W-:Y:S05]  /*b100*/  BSYNC B1 ;  /* 0x0000000000017941 */ /* 0x000fea0003800000 */
.L_x_259:
        /* <DEDUP_REMOVED lines=13> */
.L_x_262:
[----:B------:R-:W-:Y:S05]  /*b1e0*/  BSYNC B1 ;  /* 0x0000000000017941 */ /* 0x000fea0003800000 */
.L_x_261:
        /* <DEDUP_REMOVED lines=13> */
.L_x_264:
[----:B------:R-:W-:Y:S05]  /*b2c0*/  BSYNC B1 ;  /* 0x0000000000017941 */ /* 0x000fea0003800000 */
.L_x_263:
        /* <DEDUP_REMOVED lines=13> */
.L_x_266:
[----:B------:R-:W-:Y:S05]  /*b3a0*/  BSYNC B1 ;  /* 0x0000000000017941 */ /* 0x000fea0003800000 */
.L_x_265:
        /* <DEDUP_REMOVED lines=13> */
.L_x_268:
[----:B------:R-:W-:Y:S05]  /*b480*/  BSYNC B1 ;  /* 0x0000000000017941 */ /* 0x000fea0003800000 */
.L_x_267:
        /* <DEDUP_REMOVED lines=13> */
.L_x_270:
[----:B------:R-:W-:Y:S05]  /*b560*/  BSYNC B1 ;  /* 0x0000000000017941 */ /* 0x000fea0003800000 */
.L_x_269:
        /* <DEDUP_REMOVED lines=13> */
.L_x_272:
[----:B------:R-:W-:Y:S05]  /*b640*/  BSYNC B1 ;  /* 0x0000000000017941 */ /* 0x000fea0003800000 */
.L_x_271:
        /* <DEDUP_REMOVED lines=13> */
.L_x_274:
[----:B------:R-:W-:Y:S05]  /*b720*/  BSYNC B1 ;  /* 0x0000000000017941 */ /* 0x000fea0003800000 */
.L_x_273:
        /* <DEDUP_REMOVED lines=13> */
.L_x_276:
[----:B------:R-:W-:Y:S05]  /*b800*/  BSYNC B1 ;  /* 0x0000000000017941 */ /* 0x000fea0003800000 */
.L_x_275:
        /* <DEDUP_REMOVED lines=13> */
.L_x_278:
[----:B------:R-:W-:Y:S05]  /*b8e0*/  BSYNC B1 ;  /* 0x0000000000017941 */ /* 0x000fea0003800000 */
.L_x_277:
        /* <DEDUP_REMOVED lines=13> */
.L_x_280:
[----:B------:R-:W-:Y:S05]  /*b9c0*/  BSYNC B1 ;  /* 0x0000000000017941 */ /* 0x000fea0003800000 */
.L_x_279:
        /* <DEDUP_REMOVED lines=13> */
.L_x_282:
[----:B------:R-:W-:Y:S05]  /*baa0*/  BSYNC B1 ;  /* 0x0000000000017941 */ /* 0x000fea0003800000 */
.L_x_281:
        /* <DEDUP_REMOVED lines=13> */
.L_x_284:
[----:B------:R-:W-:Y:S05]  /*bb80*/  BSYNC B1 ;  /* 0x0000000000017941 */ /* 0x000fea0003800000 */
.L_x_283:
        /* <DEDUP_REMOVED lines=13> */
.L_x_286:
[----:B------:R-:W-:Y:S05]  /*bc60*/  BSYNC B1 ;  /* 0x0000000000017941 */ /* 0x000fea0003800000 */
.L_x_285:
        /* <DEDUP_REMOVED lines=13> */
.L_x_288:
[----:B------:R-:W-:Y:S05]  /*bd40*/  BSYNC B1 ;  /* 0x0000000000017941 */ /* 0x000fea0003800000 */
.L_x_287:
[----:B------:R-:W-:Y:S05]  /*bd50*/  @P1 BRA `(.L_x_289) ;  /* 0x0000002000a41947 */ /* 0x000fea0003800000 */
[----:B------:R-:W2:Y:S01]  /*bd60*/  LDL.LU R2, [R1+0x74] ;  /* 0x0000740001027983 */ /* 0x000ea20000300800 */
[----:B-----5:R-:W-:-:S04]  /*bd70*/  LOP3.LUT R0, R0, 0xff, RZ, 0xc0, !PT ;  /* 0x000000ff00007812 */ /* 0x020fc800078ec0ff */
[----:B------:R-:W-:-:S05]  /*bd80*/  F2FP.F16.E4M3.UNPACK_B R0, R0 ;  /* 0x00000000ff00723e */ /* 0x000fca00020006ff */
[----:B------:R-:W-:-:S05]  /*bd90*/  HADD2.F32 R0, -RZ, R0.H0_H0 ;  /* 0x20000000ff007230 */ /* 0x000fca0000004100 */
[----:B------:R-:W-:-:S04]  /*bda0*/  FMUL R0, R0, UR21 ;  /* 0x0000001500007c20 */ /* 0x000fc80008400000 */
[----:B--2---:R-:W-:-:S05]  /*bdb0*/  FFMA R0, R2, UR20, R0 ;  /* 0x0000001402007c23 */ /* 0x004fca0008000000 */
[----:B0-----:R-:W-:-:S05]  /*bdc0*/  F2FP.SATFINITE.E4M3.F32.PACK_AB_MERGE_C R3, RZ, R0, RZ ;  /* 0x00000000ff03723e */ /* 0x001fca00048070ff */
[----:B------:R0:W-:Y:S01]  /*bdd0*/  STG.E.U8 desc[UR18][R26.64+0xf9], R3 ;  /* 0x0000f9031a007986 */ /* 0x0001e2000c101112 */
[----:B------:R-:W-:Y:S05]  /*bde0*/  BRA `(.L_x_289) ;  /* 0x0000002000807947 */ /* 0x000fea0003800000 */
.L_x_32:
[----:B------:R-:W-:Y:S01]  /*bdf0*/  ISETP.GE.AND P1, PT, R38, 0x1, PT ;  /* 0x000000012600780c */ /* 0x000fe20003f26270 */
[----:B------:R-:W-:Y:S01]  /*be00*/  FMUL R226, R226, UR20 ;  /* 0x00000014e2e27c20 */ /* 0x000fe20008400000 */
[----:B------:R-:W2:Y:S01]  /*be10*/  LDL.LU R227, [R1+0x10] ;  /* 0x0000100001e37983 */ /* 0x000ea20000300800 */
[----:B------:R-:W-:Y:S01]  /*be20*/  ISETP.GE.AND P0, PT, R38, 0x9, PT ;  /* 0x000000092600780c */ /* 0x000fe20003f06270 */
[----:B------:R-:W-:Y:S01]  /*be30*/  FMUL R225, R225, UR20 ;  /* 0x00000014e1e17c20 */ /* 0x000fe20008400000 */
[C---:B------:R-:W-:Y:S02]  /*be40*/  ISETP.LT.OR P4, PT, R35.reuse, 0x1, !P1 ;  /* 0x000000012300780c */ /* 0x040fe40004f81670 */
[C---:B------:R-:W-:Y:S02]  /*be50*/  ISETP.LT.OR P5, PT, R35.reuse, 0x2, !P1 ;  /* 0x000000022300780c */ /* 0x040fe40004fa1670 */
[----:B------:R-:W-:Y:S02]  /*be60*/  F2FP.SATFINITE.E4M3.F32.PACK_AB_MERGE_C R29, RZ, R226, RZ ;  /* 0x000000e2ff1d723e */ /* 0x000fe400048070ff */
[C---:B------:R-:W-:Y:S01]  /*be70*/  ISETP.LT.OR P2, PT, R35.reuse, 0x1, !P0 ;  /* 0x000000012300780c */ /* 0x040fe20004741670 */
[----:B------:R-:W-:Y:S01]  /*be80*/  FMUL R224, R224, UR20 ;  /* 0x00000014e0e07c20 */ /* 0x000fe20008400000 */
[----:B------:R-:W-:Y:S01]  /*be90*/  ISETP.LT.OR P6, PT, R35, 0xa, !P1 ;  /* 0x0000000a2300780c */ /* 0x000fe20004fc1670 */
[----:B------:R-:W-:Y:S01]  /*bea0*/  FMUL R223, R223, UR20 ;  /* 0x00000014dfdf7c20 */ /* 0x000fe20008400000 */
[----:B------:R-:W-:Y:S01]  /*beb0*/  F2FP.SATFINITE.E4M3.F32.PACK_AB_MERGE_C R225, RZ, R225, RZ ;  /* 0x000000e1ffe1723e */ /* 0x000fe200048070ff */
[----:B------:R-:W-:Y:S01]  /*bec0*/  FMUL R221, R221, UR20 ;  /* 0x00000014dddd7c20 */ /* 0x000fe20008400000 */
[----:B------:R-:W-:Y:S01]  /*bed0*/  FMUL R222, R222, UR20 ;  /* 0x00000014dede7c20 */ /* 0x000fe20008400000 */
[----:B------:R0:W-:Y:S01]  /*bee0*/  @!P4 STG.E.U8 desc[UR18][R24.64], R29 ;  /* 0x0000001d1800c986 */ /* 0x0001e2000c101112 */
[----:B------:R-:W-:-:S02]  /*bef0*/  ISETP.LT.OR P4, PT, R35, 0x2, !P0 ;  /* 0x000000022300780c */ /* 0x000fc40004781670 */
[----:B------:R-:W-:Y:S01]  /*bf00*/  F2FP.SATFINITE.E4M3.F32.PACK_AB_MERGE_C R31, RZ, R224, RZ ;  /* 0x000000e0ff1f723e */ /* 0x000fe200048070ff */
[----:B------:R1:W-:Y:S01]  /*bf10*/  @!P5 STG.E.U8 desc[UR18][R24.64+0x1], R225 ;  /* 0x000001e11800d986 */ /* 0x0003e2000c101112 */
[C---:B------:R-:W-:Y:S02]  /*bf20*/  ISETP.LT.OR P5, PT, R35.reuse, 0x9, !P1 ;  /* 0x000000092300780c */ /* 0x040fe40004fa1670 */
[----:B------:R-:W-:Y:S01]  /*bf30*/  F2FP.SATFINITE.E4M3.F32.PACK_AB_MERGE_C R223, RZ, R223, RZ ;  /* 0x000000dfffdf723e */ /* 0x000fe200048070ff */
[----:B------:R-:W-:Y:S01]  /*bf40*/  FMUL R220, R220, UR20 ;  /* 0x00000014dcdc7c20 */ /* 0x000fe20008400000 */
[----:B------:R-:W-:Y:S01]  /*bf50*/  F2FP.SATFINITE.E4M3.F32.PACK_AB_MERGE_C R221, RZ, R221, RZ ;  /* 0x000000ddffdd723e */ /* 0x000fe200048070ff */
[----:B------:R-:W-:Y:S01]  /*bf60*/  @!P2 STG.E.U8 desc[UR18][R26.64], R31 ;  /* 0x0000001f1a00a986 */ /* 0x000fe2000c101112 */
[----:B------:R-:W-:-:S03]  /*bf70*/  ISETP.LT.OR P2, PT, R35, 0x9, !P0 ;  /* 0x000000092300780c */ /* 0x000fc60004741670 */
[----:B------:R-:W-:Y:S01]  /*bf80*/  @!P4 STG.E.U8 desc[UR18][R26.64+0x1], R223 ;  /* 0x000001df1a00c986 */ /* 0x000fe2000c101112 */
[----:B------:R-:W-:-:S03]  /*bf90*/  ISETP.LT.OR P4, PT, R35, 0xa, !P0 ;  /* 0x0000000a2300780c */ /* 0x000fc60004781670 */
[----:B------:R-:W-:Y:S01]  /*bfa0*/  @!P6 STG.E.U8 desc[UR18][R24.64+0x9], R221 ;  /* 0x000009dd1800e986 */ /* 0x000fe2000c101112 */
[----:B------:R-:W-:Y:S01]  /*bfb0*/  ISETP.LT.OR P6, PT, R35, 0x12, !P1 ;  /* 0x000000122300780c */ /* 0x000fe20004fc1670 */
[----:B------:R-:W-:Y:S01]  /*bfc0*/  FMUL R219, R219, UR20 ;  /* 0x00000014dbdb7c20 */ /* 0x000fe20008400000 */
[----:B0-----:R-:W-:Y:S01]  /*bfd0*/  F2FP.SATFINITE.E4M3.F32.PACK_AB_MERGE_C R29, RZ, R222, RZ ;  /* 0x000000deff1d723e */ /* 0x001fe200048070ff */
[----:B------:R-:W-:Y:S01]  /*bfe0*/  FMUL R217, R217, UR20 ;  /* 0x00000014d9d97c20 */ /* 0x000fe20008400000 */
[----:B------:R-:W3:Y:S01]  /*bff0*/  LDL.LU R226, [R1+0xc] ;  /* 0x00000c0001e27983 */ /* 0x000ee20000300800 */
[----:B------:R-:W-:Y:S02]  /*c000*/  F2FP.SATFINITE.E4M3.F32.PACK_AB_MERGE_C R33, RZ, R220, RZ ;  /* 0x000000dcff21723e */ /* 0x000fe400048070ff */
[----:B------:R-:W-:Y:S01]  /*c010*/  F2FP.SATFINITE.E4M3.F32.PACK_AB_MERGE_C R219, RZ, R219, RZ ;  /* 0x000000dbffdb723e */ /* 0x000fe200048070ff */
[----:B------:R0:W-:Y:S01]  /*c020*/  @!P5 STG.E.U8 desc[UR18][R24.64+0x8], R29 ;  /* 0x0000081d1800d986 */ /* 0x0001e2000c101112 */
[----:B------:R-:W-:-:S02]  /*c030*/  ISETP.LT.OR P5, PT, R35, 0x11, !P1 ;  /* 0x000000112300780c */ /* 0x000fc40004fa1670 */
[----:B------:R-:W-:Y:S01]  /*c040*/  F2FP.SATFINITE.E4M3.F32.PACK_AB_MERGE_C R217, RZ, R217, RZ ;  /* 0x000000d9ffd9723e */ /* 0x000fe200048070ff */
[----:B-1----:R-:W4:Y:S01]  /*c050*/  LDL.LU R225, [R1+0x8] ;  /* 0x0000080001e17983 */ /* 0x002f220000300800 */
[----:B------:R-:W-:-:S03]  /*c060*/  FMUL R218, R218, UR20 ;  /* 0x00000014dada7c20 */ /* 0x000fc60008400000 */
[----:B------:R-:W3:Y:S04]  /*c070*/  LDL.LU R224, [R1+0x4] ;  /* 0x0000040001e07983 */ /* 0x000ee80000300800 */
[----:B------:R-:W4:Y:S01]  /*c080*/  LDL.LU R222, [R1] ;  /* 0x0000000001de7983 */ /* 0x000f220000300800 */
[----:B0-----:R-:W-:Y:S01]  /*c090*/  F2FP.SATFINITE.E4M3.F32.PACK_AB_MERGE_C R29, RZ, R218, RZ ;  /* 0x000000daff1d723e */ /* 0x001fe200048070ff */
[----:B------:R-:W-:Y:S01]  /*c0a0*/  FMUL R216, R216, UR20 ;  /* 0x00000014d8d87c20 */ /* 0x000fe20008400000 */
[----:B------:R-:W-:Y:S01]  /*c0b0*/  FMUL R215, R215, UR20 ;  /* 0x00000014d7d77c20 */ /* 0x000fe20008400000 */
[----:B------:R0:W-:Y:S01]  /*c0c0*/  @!P2 STG.E.U8 desc[UR18][R26.64+0x8], R33 ;  /* 0x000008211a00a986 */ /* 0x0001e2000c101112 */
[----:B------:R-:W-:Y:S01]  /*c0d0*/  ISETP.LT.OR P2, PT, R35, 0x11, !P0 ;  /* 0x000000112300780c */ /* 0x000fe20004741670 */
[----:B------:R-:W-:Y:S01]  /*c0e0*/  FMUL R213, R213, UR20 ;  /* 0x00000014d5d57c20 */ /* 0x000fe20008400000 */
[----:B------:R-:W-:Y:S01]  /*c0f0*/  F2FP.SATFINITE.E4M3.F32.PACK_AB_MERGE_C R31, RZ, R216, RZ ;  /* 0x000000d8ff1f723e */ /* 0x000fe200048070ff */
[----:B------:R-:W-:Y:S01]  /*c100*/  @!P4 STG.E.U8 desc[UR18][R26.64+0x9], R219 ;  /* 0x000009db1a00c986 */ /* 0x000fe2000c101112 */
[C---:B------:R-:W-:Y:S01]  /*c110*/  ISETP.LT.OR P4, PT, R35.reuse, 0x12, !P0 ;  /* 0x000000122300780c */ /* 0x040fe20004781670 */
[----:B------:R-:W-:Y:S01]  /*c120*/  FMUL R214, R214, UR20 ;  /* 0x00000014d6d67c20 */ /* 0x000fe20008400000 */
[----:B------:R-:W-:Y:S01]  /*c130*/  F2FP.SATFINITE.E4M3.F32.PACK_AB_MERGE_C R215, RZ, R215, RZ ;  /* 0x000000d7ffd7723e */ /* 0x000fe200048070ff */
[----:B------:R-:W-:Y:S01]  /*c140*/  @!P6 STG.E.U8 desc[UR18][R24.64+0x11], R217 ;  /* 0x000011d91800e986 */ /* 0x000fe2000c101112 */
[C---:B------:R-:W-:Y:S01]  /*c150*/  ISETP.LT.OR P6, PT, R35.reuse, 0x1a, !P1 ;  /* 0x0000001a2300780c */ /* 0x040fe20004fc1670 */
[----:B------:R-:W-:Y:S01]  /*c160*/  FMUL R212, R212, UR20 ;  /* 0x00000014d4d47c20 */ /* 0x000fe20008400000 */
[----:B------:R-:W-:Y:S01]  /*c170*/  F2FP.SATFINITE.E4M3.F32.PACK_AB_MERGE_C R213, RZ, R213, RZ ;  /* 0x000000d5ffd5723e */ /* 0x000fe200048070ff */
[----:B------:R1:W-:Y:S01]  /*c180*/  @!P5 STG.E.U8 desc[UR18][R24.64+0x10], R29 ;  /* 0x0000101d1800d986 */ /* 0x0003e2000c101112 */
[----:B------:R-:W-:Y:S01]  /*c190*/  ISETP.LT.OR P5, PT, R35, 0x19, !P1 ;  /* 0x000000192300780c */ /* 0x000fe20004fa1670 */
[----:B------:R-:W-:Y:S01]  /*c1a0*/  FMUL R211, R211, UR20 ;  /* 0x00000014d3d37c20 */ /* 0x000fe20008400000 */
[----:B------:R-:W-:Y:S01]  /*c1b0*/  FMUL R209, R209, UR20 ;  /* 0x00000014d1d17c20 */ /* 0x000fe20008400000 */
[----:B------:R1:W-:Y:S01]  /*c1c0*/  @!P2 STG.E.U8 desc[UR18][R26.64+0x10], R31 ;  /* 0x0000101f1a00a986 */ /* 0x0003e2000c101112 */
[C---:B------:R-:W-:Y:S01]  /*c1d0*/  ISETP.LT.OR P2, PT, R35.reuse, 0x19, !P0 ;  /* 0x000000192300780c */ /* 0x040fe20004741670 */
[----:B------:R-:W-:Y:S01]  /*c1e0*/  FMUL R210, R210, UR20 ;  /* 0x00000014d2d27c20 */ /* 0x000fe20008400000 */
[----:B0-----:R-:W-:Y:S01]  /*c1f0*/  F2FP.SATFINITE.E4M3.F32.PACK_AB_MERGE_C R33, RZ, R212, RZ ;  /* 0x000000d4ff21723e */ /* 0x001fe200048070ff */
[----:B------:R-:W-:Y:S01]  /*c200*/  @!P4 STG.E.U8 desc[UR18][R26.64+0x11], R215 ;  /* 0x000011d71a00c986 */ /* 0x000fe2000c101112 */
[C---:B------:R-:W-:Y:S01]  /*c210*/  ISETP.LT.OR P4, PT, R35.reuse, 0x1a, !P0 ;  /* 0x0000001a2300780c */ /* 0x040fe20004781670 */
[----:B------:R-:W-:Y:S01]  /*c220*/  FMUL R208, R208, UR20 ;  /* 0x00000014d0d07c20 */ /* 0x000fe20008400000 */
[----:B------:R-:W-:Y:S01]  /*c230*/  F2FP.SATFINITE.E4M3.F32.PACK_AB_MERGE_C R211, RZ, R211, RZ ;  /* 0x000000d3ffd3723e */ /* 0x000fe200048070ff */
[----:B------:R-:W-:Y:S01]  /*c240*/  @!P6 STG.E.U8 desc[UR18][R24.64+0x19], R213 ;  /* 0x000019d51800e986 */ /* 0x000fe2000c101112 */
[----:B------:R-:W-:Y:S01]  /*c250*/  ISETP.LT.OR P6, PT, R35, 0x22, !P1 ;  /* 0x000000222300780c */ /* 0x000fe20004fc1670 */
[----:B------:R-:W-:Y:S01]  /*c260*/  FMUL R207, R207, UR20 ;  /* 0x00000014cfcf7c20 */ /* 0x000fe20008400000 */
[----:B-1----:R-:W-:Y:S01]  /*c270*/  F2FP.SATFINITE.E4M3.F32.PACK_AB_MERGE_C R29, RZ, R214, RZ ;  /* 0x000000d6ff1d723e */ /* 0x002fe200048070ff */
[----:B------:R-:W-:Y:S01]  /*c280*/  FMUL R205, R205, UR20 ;  /* 0x00000014cdcd7c20 */ /* 0x000fe20008400000 */
[----:B------:R-:W-:Y:S01]  /*c290*/  F2FP.SATFINITE.E4M3.F32.PACK_AB_MERGE_C R209, RZ, R209, RZ ;  /* 0x000000d1ffd1723e */ /* 0x000fe200048070ff */
[----:B------:R-:W-:Y:S01]  /*c2a0*/  FMUL R206, R206, UR20 ;  /* 0x00000014cece7c20 */ /* 0x000fe20008400000 */
[----:B------:R-:W-:Y:S01]  /*c2b0*/  F2FP.SATFINITE.E4M3.F32.PACK_AB_MERGE_C R31, RZ, R208, RZ ;  /* 0x000000d0ff1f723e */ /* 0x000fe200048070ff */
[----:B------:R0:W-:Y:S01]  /*c2c0*/  @!P5 STG.E.U8 desc[UR18][R24.64+0x18], R29 ;  /* 0x0000181d1800d986 */ /* 0x0001e2000c101112 */
[C---:B------:R-:W-:Y:S01]  /*c2d0*/  ISETP.LT.OR P5, PT, R35.reuse, 0x21, !P1 ;  /* 0x000000212300780c */ /* 0x040fe20004fa1670 */
[----:B------:R-:W-:Y:S01]  /*c2e0*/  FMUL R204, R204, UR20 ;  /* 0x00000014cccc7c20 */ /* 0x000fe20008400000 */
[----:B------:R-:W-:Y:S01]  /*c2f0*/  F2FP.SATFINITE.E4M3.F32.PACK_AB_MERGE_C R207, RZ, R207, RZ ;  /* 0x000000cfffcf723e */ /* 0x000fe200048070ff */
[----:B------:R1:W-:Y:S01]  /*c300*/  @!P2 STG.E.U8 desc[UR18][R26.64+0x18], R33 ;  /* 0x000018211a00a986 */ /* 0x0003e2000c101112 */
[----:B------:R-:W-:Y:S01]  /*c310*/  ISETP.LT.OR P2, PT, R35, 0x21, !P0 ;  /* 0x000000212300780c */ /* 0x000fe20004741670 */
[----:B------:R-:W-:Y:S01]  /*c320*/  FMUL R203, R203, UR20 ;  /* 0x00000014cbcb7c20 */ /* 0x000fe20008400000 */
[----:B------:R-:W-:Y:S01]  /*c330*/  F2FP.SATFINITE.E4M3.F32.PACK_AB_MERGE_C R205, RZ, R205, RZ ;  /* 0x000000cdffcd723e */ /* 0x000fe200048070ff */
[----:B------:R-:W-:Y:S01]  /*c340*/  @!P4 STG.E.U8 desc[UR18][R26.64+0x19], R211 ;  /* 0x000019d31a00c986 */ /* 0x000fe2000c101112 */
[----:B------:R-:W-:Y:S01]  /*c350*/  ISETP.LT.OR P4, PT, R35, 0x22, !P0 ;  /* 0x000000222300780c */ /* 0x000fe20004781670 */
[----:B------:R-:W-:Y:S01]  /*c360*/  FMUL R201, R201, UR20 ;  /* 0x00000014c9c97c20 */ /* 0x000fe20008400000 */
[----:B------:R-:W-:Y:S01]  /*c370*/  F2FP.SATFINITE.E4M3.F32.PACK_AB_MERGE_C R203, RZ, R203, RZ ;  /* 0x000000cbffcb723e */ /* 0x000fe200048070ff */
[----:B------:R-:W-:Y:S01]  /*c380*/  @!P6 STG.E.U8 desc[UR18][R24.64+0x21], R209 ;  /* 0x000021d11800e986 */ /* 0x000fe2000c101112 */
[----:B------:R-:W-:Y:S01]  /*c390*/  ISETP.LT.OR P6, PT, R35, 0x2a, !P1 ;  /* 0x0000002a2300780c */ /* 0x000fe20004fc1670 */
[----:B------:R-:W-:Y:S01]  /*c3a0*/  FMUL R202, R202, UR20 ;  /* 0x00000014caca7c20 */ /* 0x000fe20008400000 */
[----:B0-----:R-:W-:Y:S01]  /*c3b0*/  F2FP.SATFINITE.E4M3.F32.PACK_AB_MERGE_C R29, RZ, R210, RZ ;  /* 0x000000d2ff1d723e */ /* 0x001fe200048070ff */
[----:B------:R-:W-:Y:S01]  /*c3c0*/  FMUL R200, R200, UR20 ;  /* 0x00000014c8c87c20 */ /* 0x000fe20008400000 */
[----:B-1----:R-:W-:Y:S01]  /*c3d0*/  F2FP.SATFINITE.E4M3.F32.PACK_AB_MERGE_C R33, RZ, R204, RZ ;  /* 0x000000ccff21723e */ /* 0x002fe200048070ff */
[----:B------:R-:W-:Y:S01]  /*c3e0*/  FMUL R199, R199, UR20 ;  /* 0x00000014c7c77c20 */ /* 0x000fe20008400000 */
[----:B------:R-:W-:Y:S01]  /*c3f0*/  F2FP.SATFINITE.E4M3.F32.PACK_AB_MERGE_C R201, RZ, R201, RZ ;  /* 0x000000c9ffc9723e */ /* 0x000fe200048070ff */
[----:B------:R0:W-:Y:S01]  /*c400*/  @!P5 STG.E.U8 desc[UR18][R24.64+0x20], R29 ;  /* 0x0000201d1800d986 */ /* 0x0001e2000c101112 */
[----:B------:R-:W-:Y:S01]  /*c410*/  ISETP.LT.OR P5, PT, R35, 0x29, !P1 ;  /* 0x000000292300780c */ /* 0x000fe20004fa1670 */
[----:B------:R-:W-:Y:S01]  /*c420*/  FMUL R197, R197, UR20 ;  /* 0x00000014c5c57c20 */ /* 0x000fe20008400000 */
[----:B------:R-:W-:Y:S01]  /*c430*/  F2FP.SATFINITE.E4M3.F32.PACK_AB_MERGE_C R199, RZ, R199, RZ ;  /* 0x000000c7ffc7723e */ /* 0x000fe200048070ff */
[----:B------:R1:W-:Y:S01]  /*c440*/  @!P2 STG.E.U8 desc[UR18][R26.64+0x20], R31 ;  /* 0x0000201f1a00a986 */ /* 0x0003e2000c101112 */
[C---:B------:R-:W-:Y:S01]  /*c450*/  ISETP.LT.OR P2, PT, R35.reuse, 0x29, !P0 ;  /* 0x000000292300780c */ /* 0x040fe20004741670 */
[----:B------:R-:W-:Y:S01]  /*c460*/  FMUL R198, R198, UR20 ;  /* 0x00000014c6c67c20 */ /* 0x000fe20008400000 */
[----:B------:R-:W-:Y:S01]  /*c470*/  F2FP.SATFINITE.E4M3.F32.PACK_AB_MERGE_C R197, RZ, R197, RZ ;  /* 0x000000c5ffc5723e */ /* 0x000fe200048070ff */
[----:B------:R-:W-:Y:S01]  /*c480*/  @!P4 STG.E.U8 desc[UR18][R26.64+0x21], R207 ;  /* 0x000021cf1a00c986 */ /* 0x000fe2000c101112 */
[----:B------:R-:W-:Y:S01]  /*c490*/  ISETP.LT.OR P4, PT, R35, 0x2a, !P0 ;  /* 0x0000002a2300780c */ /* 0x000fe20004781670 */
[----:B------:R-:W-:Y:S01]  /*c4a0*/  FMUL R196, R196, UR20 ;  /* 0x00000014c4c47c20 */ /* 0x000fe20008400000 */
[----:B------:R-:W-:Y:S01]  /*c4b0*/  FMUL R195, R195, UR20 ;  /* 0x00000014c3c37c20 */ /* 0x000fe20008400000 */
        /* <DEDUP_REMOVED lines=27> */
[----:B------:R-:W-:Y:S01]  /*c670*/  FMUL R186, R186, UR20 ;  /* 0x00000014baba7c20 */ /* 0x000fe20008400000 */
        /* <DEDUP_REMOVED lines=156> */
[----:B-----5:R-:W-:Y:S01]  /*d040*/  FMUL R0, R0, UR20 ;  /* 0x0000001400007c20 */ /* 0x020fe20008400000 */
[----:B-1----:R-:W-:Y:S01]  /*d050*/  F2FP.SATFINITE.E4M3.F32.PACK_AB_MERGE_C R33, RZ, R164, RZ ;  /* 0x000000a4ff21723e */ /* 0x002fe200048070ff */
        /* <DEDUP_REMOVED lines=9> */
[----:B------:R-:W-:Y:S01]  /*d0f0*/  FMUL R4, R4, UR20 ;  /* 0x0000001404047c20 */ /* 0x000fe20008400000 */
[----:B------:R-:W-:Y:S01]  /*d100*/  @!P4 STG.E.U8 desc[UR18][R26.64+0x71], R167 ;  /* 0x000071a71a00c986 */ /* 0x000fe2000c101112 */
[----:B------:R-:W-:-:S03]  /*d110*/  ISETP.LT.OR P4, PT, R35, 0x7a, !P0 ;  /* 0x0000007a2300780c */ /* 0x000fc60004781670 */
[----:B------:R-:W-:Y:S01]  /*d120*/  @!P6 STG.E.U8 desc[UR18][R24.64+0x79], R165 ;  /* 0x000079a51800e986 */ /* 0x000fe2000c101112 */
[----:B------:R-:W-:Y:S02]  /*d130*/  ISETP.LT.OR P6, PT, R35, 0x82, !P1 ;  /* 0x000000822300780c */ /* 0x000fe40004fc1670 */
[----:B0-----:R-:W-:Y:S01]  /*d140*/  F2FP.SATFINITE.E4M3.F32.PACK_AB_MERGE_C R29, RZ, R166, RZ ;  /* 0x000000a6ff1d723e */ /* 0x001fe200048070ff */
[----:B------:R-:W3:Y:S01]  /*d150*/  LDL.LU R220, [R1+0x14] ;  /* 0x0000140001dc7983 */ /* 0x000ee20000300800 */
[----:B-1----:R-:W-:-:S03]  /*d160*/  F2FP.SATFINITE.E4M3.F32.PACK_AB_MERGE_C R31, RZ, R160, RZ ;  /* 0x000000a0ff1f723e */ /* 0x002fc600048070ff */
[----:B------:R0:W-:Y:S01]  /*d170*/  @!P5 STG.E.U8 desc[UR18][R24.64+0x78], R29 ;  /* 0x0000781d1800d986 */ /* 0x0001e2000c101112 */
[----:B------:R-:W-:-:S03]  /*d180*/  ISETP.LT.OR P5, PT, R35, 0x81, !P1 ;  /* 0x000000812300780c */ /* 0x000fc60004fa1670 */
[----:B------:R1:W-:Y:S01]  /*d190*/  @!P2 STG.E.U8 desc[UR18][R26.64+0x78], R33 ;  /* 0x000078211a00a986 */ /* 0x0003e2000c101112 */
[----:B------:R-:W-:-:S03]  /*d1a0*/  ISETP.LT.OR P2, PT, R35, 0x81, !P0 ;  /* 0x000000812300780c */ /* 0x000fc60004741670 */
        /* <DEDUP_REMOVED lines=26> */
[----:B0-----:R-:W-:Y:S02]  /*d350*/  F2FP.SATFINITE.E4M3.F32.PACK_AB_MERGE_C R29, RZ, R154, RZ ;  /* 0x0000009aff1d723e */ /* 0x001fe400048070ff */
[----:B-1----:R-:W-:-:S03]  /*d360*/  F2FP.SATFINITE.E4M3.F32.PACK_AB_MERGE_C R33, RZ, R20, RZ ;  /* 0x00000014ff21723e */ /* 0x002fc600048070ff */
[----:B------:R0:W-:Y:S01]  /*d370*/  @!P5 STG.E.U8 desc[UR18][R24.64+0x90], R29 ;  /* 0x0000901d1800d986 */ /* 0x0001e2000c101112 */
[----:B------:R-:W-:-:S03]  /*d380*/  ISETP.LT.OR P5, PT, R35, 0x99, !P1 ;  /* 0x000000992300780c */ /* 0x000fc60004fa1670 */
[----:B------:R-:W-:Y:S01]  /*d390*/  @!P2 STG.E.U8 desc[UR18][R26.64+0x90], R31 ;  /* 0x0000901f1a00a986 */ /* 0x000fe2000c101112 */
[----:B------:R-:W-:-:S03]  /*d3a0*/  ISETP.LT.OR P2, PT, R35, 0x99, !P0 ;  /* 0x000000992300780c */ /* 0x000fc60004741670 */
[----:B------:R1:W-:Y:S01]  /*d3b0*/  @!P4 STG.E.U8 desc[UR18][R26.64+0x91], R23 ;  /* 0x000091171a00c986 */ /* 0x0003e2000c101112 */
[----:B------:R-:W-:-:S03]  /*d3c0*/  ISETP.LT.OR P4, PT, R35, 0x9a, !P0 ;  /* 0x0000009a2300780c */ /* 0x000fc60004781670 */
[----:B------:R2:W-:Y:S01]  /*d3d0*/  @!P6 STG.E.U8 desc[UR18][R24.64+0x99], R21 ;  /* 0x000099151800e986 */ /* 0x0005e2000c101112 */
[----:B------:R-:W-:Y:S02]  /*d3e0*/  ISETP.LT.OR P6, PT, R35, 0xa2, !P1 ;  /* 0x000000a22300780c */ /* 0x000fe40004fc1670 */
[----:B0-----:R-:W-:-:S05]  /*d3f0*/  F2FP.SATFINITE.E4M3.F32.PACK_AB_MERGE_C R29, RZ, R22, RZ ;  /* 0x00000016ff1d723e */ /* 0x001fca00048070ff */
[----:B------:R-:W-:Y:S01]  /*d400*/  @!P5 STG.E.U8 desc[UR18][R24.64+0x98], R29 ;  /* 0x0000981d1800d986 */ /* 0x000fe2000c101112 */
[C---:B------:R-:W-:Y:S02]  /*d410*/  ISETP.LT.OR P5, PT, R35.reuse, 0xa1, !P1 ;  /* 0x000000a12300780c */ /* 0x040fe40004fa1670 */
[----:B-1----:R-:W-:Y:S01]  /*d420*/  F2FP.SATFINITE.E4M3.F32.PACK_AB_MERGE_C R23, RZ, R18, RZ ;  /* 0x00000012ff17723e */ /* 0x002fe200048070ff */
[----:B------:R-:W-:Y:S01]  /*d430*/  @!P2 STG.E.U8 desc[UR18][R26.64+0x98], R33 ;  /* 0x000098211a00a986 */ /* 0x000fe2000c101112 */
[C---:B------:R-:W-:Y:S02]  /*d440*/  ISETP.LT.OR P2, PT, R35.reuse, 0xa1, !P0 ;  /* 0x000000a12300780c */ /* 0x040fe40004741670 */
[----:B--2---:R-:W-:Y:S01]  /*d450*/  F2FP.SATFINITE.E4M3.F32.PACK_AB_MERGE_C R21, RZ, R16, RZ ;  /* 0x00000010ff15723e */ /* 0x004fe200048070ff */
[----:B------:R0:W-:Y:S01]  /*d460*/  @!P4 STG.E.U8 desc[UR18][R26.64+0x99], R19 ;  /* 0x000099131a00c986 */ /* 0x0001e2000c101112 */
[----:B------:R-:W-:-:S03]  /*d470*/  ISETP.LT.OR P4, PT, R35, 0xa2, !P0 ;  /* 0x000000a22300780c */ /* 0x000fc60004781670 */
[----:B------:R1:W-:Y:S01]  /*d480*/  @!P6 STG.E.U8 desc[UR18][R24.64+0xa1], R17 ;  /* 0x0000a1111800e986 */ /* 0x0003e2000c101112 */
[----:B------:R-:W-:-:S03]  /*d490*/  ISETP.LT.OR P6, PT, R35, 0xaa, !P1 ;  /* 0x000000aa2300780c */ /* 0x000fc60004fc1670 */
[----:B------:R-:W-:Y:S01]  /*d4a0*/  @!P5 STG.E.U8 desc[UR18][R24.64+0xa0], R23 ;  /* 0x0000a0171800d986 */ /* 0x000fe2000c101112 */
[----:B------:R-:W-:-:S03]  /*d4b0*/  ISETP.LT.OR P5, PT, R35, 0xa9, !P1 ;  /* 0x000000a92300780c */ /* 0x000fc60004fa1670 */
[----:B------:R-:W-:Y:S01]  /*d4c0*/  @!P2 STG.E.U8 desc[UR18][R26.64+0xa0], R21 ;  /* 0x0000a0151a00a986 */ /* 0x000fe2000c101112 */
[C---:B------:R-:W-:Y:S02]  /*d4d0*/  ISETP.LT.OR P2, PT, R35.reuse, 0xa9, !P0 ;  /* 0x000000a92300780c */ /* 0x040fe40004741670 */
[----:B0-----:R-:W-:Y:S01]  /*d4e0*/  F2FP.SATFINITE.E4M3.F32.PACK_AB_MERGE_C R19, RZ, R14, RZ ;  /* 0x0000000eff13723e */ /* 0x001fe200048070ff */
[----:B------:R0:W-:Y:S01]  /*d4f0*/  @!P4 STG.E.U8 desc[UR18][R26.64+0xa1], R15 ;  /* 0x0000a10f1a00c986 */ /* 0x0001e2000c101112 */
[C---:B------:R-:W-:Y:S02]  /*d500*/  ISETP.LT.OR P4, PT, R35.reuse, 0xaa, !P0 ;  /* 0x000000aa2300780c */ /* 0x040fe40004781670 */
[----:B-1----:R-:W-:Y:S01]  /*d510*/  F2FP.SATFINITE.E4M3.F32.PACK_AB_MERGE_C R17, RZ, R12, RZ ;  /* 0x0000000cff11723e */ /* 0x002fe200048070ff */
        /* <DEDUP_REMOVED lines=15> */
[----:B0-----:R-:W-:Y:S02]  /*d610*/  F2FP.SATFINITE.E4M3.F32.PACK_AB_MERGE_C R11, RZ, R6, RZ ;  /* 0x00000006ff0b723e */ /* 0x001fe400048070ff */
[C---:B------:R-:W-:Y:S01]  /*d620*/  ISETP.LT.OR P2, PT, R35.reuse, 0xb9, !P0 ;  /* 0x000000b92300780c */ /* 0x040fe20004741670 */
[----:B------:R0:W-:Y:S01]  /*d630*/  @!P4 STG.E.U8 desc[UR18][R26.64+0xb1], R7 ;  /* 0x0000b1071a00c986 */ /* 0x0001e2000c101112 */
[----:B-1----:R-:W-:Y:S02]  /*d640*/  F2FP.SATFINITE.E4M3.F32.PACK_AB_MERGE_C R9, RZ, R4, RZ ;  /* 0x00000004ff09723e */ /* 0x002fe400048070ff */
[----:B------:R-:W-:Y:S01]  /*d650*/  ISETP.LT.OR P4, PT, R35, 0xba, !P0 ;  /* 0x000000ba2300780c */ /* 0x000fe20004781670 */
[----:B------:R1:W-:Y:S04]  /*d660*/  @!P6 STG.E.U8 desc[UR18][R24.64+0xb9], R5 ;  /* 0x0000b9051800e986 */ /* 0x0003e8000c101112 */
[----:B------:R2:W-:Y:S01]  /*d670*/  @!P5 STG.E.U8 desc[UR18][R24.64+0xb8], R11 ;  /* 0x0000b80b1800d986 */ /* 0x0005e2000c101112 */
[----:B------:R-:W-:Y:S01]  /*d680*/  FMUL R4, R227, UR20 ;  /* 0x00000014e3047c20 */ /* 0x000fe20008400000 */
[----:B------:R-:W-:-:S02]  /*d690*/  ISETP.LT.OR P5, PT, R35, 0xc1, !P1 ;  /* 0x000000c12300780c */ /* 0x000fc40004fa1670 */
[----:B0-----:R-:W-:Y:S02]  /*d6a0*/  F2FP.SATFINITE.E4M3.F32.PACK_AB_MERGE_C R7, RZ, R3, RZ ;  /* 0x00000003ff07723e */ /* 0x001fe400048070ff */
[----:B-1----:R-:W-:Y:S01]  /*d6b0*/  F2FP.SATFINITE.E4M3.F32.PACK_AB_MERGE_C R5, RZ, R0, RZ ;  /* 0x00000000ff05723e */ /* 0x002fe200048070ff */
[----:B----4-:R-:W-:Y:S01]  /*d6c0*/  FMUL R0, R222, UR20 ;  /* 0x00000014de007c20 */ /* 0x010fe20008400000 */
[----:B------:R-:W-:Y:S01]  /*d6d0*/  ISETP.LT.OR P6, PT, R35, 0xc2, !P1 ;  /* 0x000000c22300780c */ /* 0x000fe20004fc1670 */
[----:B------:R-:W4:Y:S01]  /*d6e0*/  LDL.LU R222, [R1+0x20] ;  /* 0x0000200001de7983 */ /* 0x000f220000300800 */
[----:B--2---:R-:W-:Y:S02]  /*d6f0*/  F2FP.SATFINITE.E4M3.F32.PACK_AB_MERGE_C R11, RZ, R2, RZ ;  /* 0x00000002ff0b723e */ /* 0x004fe400048070ff */
[----:B------:R-:W-:Y:S01]  /*d700*/  F2FP.SATFINITE.E4M3.F32.PACK_AB_MERGE_C R13, RZ, R0, RZ ;  /* 0x00000000ff0d723e */ /* 0x000fe200048070ff */
[----:B---3--:R-:W-:Y:S01]  /*d710*/  FMUL R0, R224, UR20 ;  /* 0x00000014e0007c20 */ /* 0x008fe20008400000 */
[----:B------:R-:W-:Y:S01]  /*d720*/  FMUL R2, R225, UR20 ;  /* 0x00000014e1027c20 */ /* 0x000fe20008400000 */
[----:B------:R-:W2:Y:S04]  /*d730*/  LDL.LU R224, [R1+0x24] ;  /* 0x0000240001e07983 */ /* 0x000ea80000300800 */
[----:B------:R-:W3:Y:S01]  /*d740*/  LDL.LU R225, [R1+0x28] ;  /* 0x0000280001e17983 */ /* 0x000ee20000300800 */
[----:B------:R-:W-:-:S03]  /*d750*/  FMUL R3, R226, UR20 ;  /* 0x00000014e2037c20 */ /* 0x000fc60008400000 */
[----:B------:R-:W3:Y:S04]  /*d760*/  LDL.LU R226, [R1+0x2c] ;  /* 0x00002c0001e27983 */ /* 0x000ee80000300800 */
[----:B------:R-:W3:Y:S04]  /*d770*/  LDL.LU R227, [R1+0x30] ;  /* 0x0000300001e37983 */ /* 0x000ee80000300800 */
[----:B------:R-:W-:Y:S01]  /*d780*/  @!P2 STG.E.U8 desc[UR18][R26.64+0xb8], R9 ;  /* 0x0000b8091a00a986 */ /* 0x000fe2000c101112 */
[----:B------:R-:W-:-:S03]  /*d790*/  ISETP.LT.OR P2, PT, R35, 0xc1, !P0 ;  /* 0x000000c12300780c */ /* 0x000fc60004741670 */
[----:B------:R0:W-:Y:S01]  /*d7a0*/  @!P4 STG.E.U8 desc[UR18][R26.64+0xb9], R7 ;  /* 0x0000b9071a00c986 */ /* 0x0001e2000c101112 */
[----:B------:R-:W-:-:S03]  /*d7b0*/  ISETP.LT.OR P4, PT, R35, 0xc2, !P0 ;  /* 0x000000c22300780c */ /* 0x000fc60004781670 */
[----:B------:R-:W-:Y:S01]  /*d7c0*/  @!P5 STG.E.U8 desc[UR18][R24.64+0xc0], R11 ;  /* 0x0000c00b1800d986 */ /* 0x000fe2000c101112 */
[----:B------:R-:W-:-:S03]  /*d7d0*/  ISETP.LT.OR P5, PT, R35, 0xc9, !P1 ;  /* 0x000000c92300780c */ /* 0x000fc60004fa1670 */
[----:B------:R1:W-:Y:S01]  /*d7e0*/  @!P6 STG.E.U8 desc[UR18][R24.64+0xc1], R5 ;  /* 0x0000c1051800e986 */ /* 0x0003e2000c101112 */
[----:B0-----:R-:W-:-:S03]  /*d7f0*/  F2FP.SATFINITE.E4M3.F32.PACK_AB_MERGE_C R7, RZ, R0, RZ ;  /* 0x00000000ff07723e */ /* 0x001fc600048070ff */
[----:B------:R-:W-:Y:S01]  /*d800*/  @!P2 STG.E.U8 desc[UR18][R26.64+0xc0], R13 ;  /* 0x0000c00d1a00a986 */ /* 0x000fe2000c101112 */
[C---:B------:R-:W-:Y:S02]  /*d810*/  ISETP.LT.OR P6, PT, R35.reuse, 0xca, !P1 ;  /* 0x000000ca2300780c */ /* 0x040fe40004fc1670 */
[----:B-1----:R-:W-:Y:S01]  /*d820*/  F2FP.SATFINITE.E4M3.F32.PACK_AB_MERGE_C R5, RZ, R2, RZ ;  /* 0x00000002ff05723e */ /* 0x002fe200048070ff */
[----:B------:R0:W-:Y:S01]  /*d830*/  @!P4 STG.E.U8 desc[UR18][R26.64+0xc1], R7 ;  /* 0x0000c1071a00c986 */ /* 0x0001e2000c101112 */
[C---:B------:R-:W-:Y:S02]  /*d840*/  ISETP.LT.OR P2, PT, R35.reuse, 0xc9, !P0 ;  /* 0x000000c92300780c */ /* 0x040fe40004741670 */
[C---:B------:R-:W-:Y:S01]  /*d850*/  ISETP.LT.OR P4, PT, R35.reuse, 0xca, !P0 ;  /* 0x000000ca2300780c */ /* 0x040fe20004781670 */
[----:B------:R1:W-:Y:S01]  /*d860*/  @!P5 STG.E.U8 desc[UR18][R24.64+0xc8], R5 ;  /* 0x0000c8051800d986 */ /* 0x0003e2000c101112 */
[----:B------:R-:W-:Y:S02]  /*d870*/  ISETP.LT.OR P5, PT, R35, 0xd1, !P1 ;  /* 0x000000d12300780c */ /* 0x000fe40004fa1670 */
[----:B------:R-:W-:-:S02]  /*d880*/  F2FP.SATFINITE.E4M3.F32.PACK_AB_MERGE_C R9, RZ, R3, RZ ;  /* 0x00000003ff09723e */ /* 0x000fc400048070ff */
[----:B------:R-:W-:-:S03]  /*d890*/  F2FP.SATFINITE.E4M3.F32.PACK_AB_MERGE_C R11, RZ, R4, RZ ;  /* 0x00000004ff0b723e */ /* 0x000fc600048070ff */
[----:B------:R1:W-:Y:S04]  /*d8a0*/  @!P6 STG.E.U8 desc[UR18][R24.64+0xc9], R9 ;  /* 0x0000c9091800e986 */ /* 0x0003e8000c101112 */
[----:B------:R-:W-:Y:S01]  /*d8b0*/  @!P2 STG.E.U8 desc[UR18][R26.64+0xc8], R11 ;  /* 0x0000c80b1a00a986 */ /* 0x000fe2000c101112 */
[----:B------:R-:W-:-:S03]  /*d8c0*/  FMUL R0, R220, UR20 ;  /* 0x00000014dc007c20 */ /* 0x000fc60008400000 */
[----:B------:R-:W3:Y:S02]  /*d8d0*/  LDL.LU R220, [R1+0x34] ;  /* 0x0000340001dc7983 */ /* 0x000ee40000300800 */
[----:B0-----:R-:W-:Y:S01]  /*d8e0*/  F2FP.SATFINITE.E4M3.F32.PACK_AB_MERGE_C R7, RZ, R0, RZ ;  /* 0x00000000ff07723e */ /* 0x001fe200048070ff */
[----:B------:R-:W-:Y:S02]  /*d8f0*/  FMUL R2, R221, UR20 ;  /* 0x00000014dd027c20 */ /* 0x000fe40008400000 */
[----:B------:R-:W3:Y:S03]  /*d900*/  LDL.LU R221, [R1+0x38] ;  /* 0x0000380001dd7983 */ /* 0x000ee60000300800 */
[----:B-1----:R-:W-:Y:S01]  /*d910*/  F2FP.SATFINITE.E4M3.F32.PACK_AB_MERGE_C R5, RZ, R2, RZ ;  /* 0x00000002ff05723e */ /* 0x002fe200048070ff */
[----:B------:R-:W-:Y:S04]  /*d920*/  @!P4 STG.E.U8 desc[UR18][R26.64+0xc9], R7 ;  /* 0x0000c9071a00c986 */ /* 0x000fe8000c101112 */
[----:B------:R0:W-:Y:S01]  /*d930*/  @!P5 STG.E.U8 desc[UR18][R24.64+0xd0], R5 ;  /* 0x0000d0051800d986 */ /* 0x0001e2000c101112 */
[----:B------:R-:W-:-:S03]  /*d940*/  FMUL R3, R223, UR20 ;  /* 0x00000014df037c20 */ /* 0x000fc60008400000 */
[----:B------:R-:W3:Y:S02]  /*d950*/  LDL.LU R223, [R1+0x3c] ;  /* 0x00003c0001df7983 */ /* 0x000ee40000300800 */
[----:B------:R-:W-:Y:S01]  /*d960*/  F2FP.SATFINITE.E4M3.F32.PACK_AB_MERGE_C R9, RZ, R3, RZ ;  /* 0x00000003ff09723e */ /* 0x000fe200048070ff */
[----:B----4-:R-:W-:Y:S02]  /*d970*/  FMUL R0, R222, UR20 ;  /* 0x00000014de007c20 */ /* 0x010fe40008400000 */
[----:B------:R-:W4:Y:S03]  /*d980*/  LDL.LU R222, [R1+0x40] ;  /* 0x0000400001de7983 */ /* 0x000f260000300800 */
[----:B------:R-:W-:Y:S01]  /*d990*/  F2FP.SATFINITE.E4M3.F32.PACK_AB_MERGE_C R13, RZ, R0, RZ ;  /* 0x00000000ff0d723e */ /* 0x000fe200048070ff */
[----:B--2---:R-:W-:Y:S02]  /*d9a0*/  FMUL R2, R224, UR20 ;  /* 0x00000014e0027c20 */ /* 0x004fe40008400000 */
[----:B------:R-:W2:Y:S01]  /*d9b0*/  LDL.LU R224, [R1+0x44] ;  /* 0x0000440001e07983 */ /* 0x000ea20000300800 */
[----:B---3--:R-:W-:-:S03]  /*d9c0*/  FMUL R0, R225, UR20 ;  /* 0x00000014e1007c20 */ /* 0x008fc60008400000 */
[----:B------:R-:W3:Y:S01]  /*d9d0*/  LDL.LU R225, [R1+0x48] ;  /* 0x0000480001e17983 */ /* 0x000ee20000300800 */
[----:B------:R-:W-:Y:S01]  /*d9e0*/  FMUL R3, R226, UR20 ;  /* 0x00000014e2037c20 */ /* 0x000fe20008400000 */
[----:B0-----:R-:W-:Y:S02]  /*d9f0*/  F2FP.SATFINITE.E4M3.F32.PACK_AB_MERGE_C R5, RZ, R0, RZ ;  /* 0x00000000ff05723e */ /* 0x001fe400048070ff */
[----:B------:R-:W3:Y:S01]  /*da00*/  LDL.LU R226, [R1+0x4c] ;  /* 0x00004c0001e27983 */ /* 0x000ee20000300800 */
[----:B------:R-:W-:-:S03]  /*da10*/  FMUL R0, R227, UR20 ;  /* 0x00000014e3007c20 */ /* 0x000fc60008400000 */
[----:B------:R-:W3:Y:S01]  /*da20*/  LDL.LU R227, [R1+0x50] ;  /* 0x0000500001e37983 */ /* 0x000ee20000300800 */
[C---:B------:R-:W-:Y:S02]  /*da30*/  ISETP.LT.OR P6, PT, R35.reuse, 0xd2, !P1 ;  /* 0x000000d22300780c */ /* 0x040fe40004fc1670 */
[C---:B------:R-:W-:Y:S01]  /*da40*/  ISETP.LT.OR P4, PT, R35.reuse, 0xd2, !P0 ;  /* 0x000000d22300780c */ /* 0x040fe20004781670 */
[----:B------:R-:W3:Y:S01]  /*da50*/  LDL.LU R218, [R1+0x54] ;  /* 0x0000540001da7983 */ /* 0x000ee20000300800 */
[C---:B------:R-:W-:Y:S02]  /*da60*/  ISETP.LT.OR P2, PT, R35.reuse, 0xd1, !P0 ;  /* 0x000000d12300780c */ /* 0x040fe40004741670 */
[----:B------:R-:W-:Y:S02]  /*da70*/  ISETP.LT.OR P5, PT, R35, 0xd9, !P1 ;  /* 0x000000d92300780c */ /* 0x000fe40004fa1670 */
[----:B------:R-:W-:Y:S02]  /*da80*/  F2FP.SATFINITE.E4M3.F32.PACK_AB_MERGE_C R7, RZ, R2, RZ ;  /* 0x00000002ff07723e */ /* 0x000fe400048070ff */
[----:B------:R-:W-:-:S03]  /*da90*/  F2FP.SATFINITE.E4M3.F32.PACK_AB_MERGE_C R11, RZ, R0, RZ ;  /* 0x00000000ff0b723e */ /* 0x000fc600048070ff */
[----:B------:R0:W-:Y:S01]  /*daa0*/  @!P6 STG.E.U8 desc[UR18][R24.64+0xd1], R9 ;  /* 0x0000d1091800e986 */ /* 0x0001e2000c101112 */
[----:B------:R-:W-:-:S03]  /*dab0*/  ISETP.LT.OR P6, PT, R35, 0xda, !P1 ;  /* 0x000000da2300780c */ /* 0x000fc60004fc1670 */
[----:B------:R-:W-:Y:S01]  /*dac0*/  @!P4 STG.E.U8 desc[UR18][R26.64+0xd1], R7 ;  /* 0x0000d1071a00c986 */ /* 0x000fe2000c101112 */
[----:B------:R-:W-:-:S03]  /*dad0*/  ISETP.LT.OR P4, PT, R35, 0xda, !P0 ;  /* 0x000000da2300780c */ /* 0x000fc60004781670 */
[----:B------:R-:W-:Y:S01]  /*dae0*/  @!P2 STG.E.U8 desc[UR18][R26.64+0xd0], R13 ;  /* 0x0000d00d1a00a986 */ /* 0x000fe2000c101112 */
[----:B0-----:R-:W-:-:S03]  /*daf0*/  F2FP.SATFINITE.E4M3.F32.PACK_AB_MERGE_C R9, RZ, R3, RZ ;  /* 0x00000003ff09723e */ /* 0x001fc600048070ff */
[----:B------:R0:W-:Y:S04]  /*db00*/  @!P5 STG.E.U8 desc[UR18][R24.64+0xd8], R5 ;  /* 0x0000d8051800d986 */ /* 0x0001e8000c101112 */
[----:B------:R1:W-:Y:S01]  /*db10*/  @!P6 STG.E.U8 desc[UR18][R24.64+0xd9], R9 ;  /* 0x0000d9091800e986 */ /* 0x0003e2000c101112 */
[----:B------:R-:W-:-:S03]  /*db20*/  FMUL R0, R220, UR20 ;  /* 0x00000014dc007c20 */ /* 0x000fc60008400000 */
[----:B------:R-:W3:Y:S02]  /*db30*/  LDL.LU R220, [R1+0x58] ;  /* 0x0000580001dc7983 */ /* 0x000ee40000300800 */
[----:B0-----:R-:W-:Y:S01]  /*db40*/  F2FP.SATFINITE.E4M3.F32.PACK_AB_MERGE_C R5, RZ, R0, RZ ;  /* 0x00000000ff05723e */ /* 0x001fe200048070ff */
[----:B------:R-:W-:Y:S02]  /*db50*/  FMUL R2, R221, UR20 ;  /* 0x00000014dd027c20 */ /* 0x000fe40008400000 */
[----:B------:R-:W3:Y:S03]  /*db60*/  LDL.LU R221, [R1+0x5c] ;  /* 0x00005c0001dd7983 */ /* 0x000ee60000300800 */
[----:B------:R-:W-:Y:S01]  /*db70*/  F2FP.SATFINITE.E4M3.F32.PACK_AB_MERGE_C R7, RZ, R2, RZ ;  /* 0x00000002ff07723e */ /* 0x000fe200048070ff */
[----:B------:R0:W-:Y:S01]  /*db80*/  @!P4 STG.E.U8 desc[UR18][R26.64+0xd9], R5 ;  /* 0x0000d9051a00c986 */ /* 0x0001e2000c101112 */
[----:B------:R-:W-:-:S03]  /*db90*/  FMUL R3, R223, UR20 ;  /* 0x00000014df037c20 */ /* 0x000fc60008400000 */
[----:B------:R-:W3:Y:S02]  /*dba0*/  LDL.LU R223, [R1+0x60] ;  /* 0x0000600001df7983 */ /* 0x000ee40000300800 */
[----:B-1----:R-:W-:Y:S01]  /*dbb0*/  F2FP.SATFINITE.E4M3.F32.PACK_AB_MERGE_C R9, RZ, R3, RZ ;  /* 0x00000003ff09723e */ /* 0x002fe200048070ff */
[----:B----4-:R-:W-:Y:S02]  /*dbc0*/  FMUL R4, R222, UR20 ;  /* 0x00000014de047c20 */ /* 0x010fe40008400000 */
[----:B------:R-:W4:Y:S01]  /*dbd0*/  LDL.LU R222, [R1+0x64] ;  /* 0x0000640001de7983 */ /* 0x000f220000300800 */
[----:B--2---:R-:W-:-:S03]  /*dbe0*/  FMUL R0, R224, UR20 ;  /* 0x00000014e0007c20 */ /* 0x004fc60008400000 */
[----:B------:R-:W2:Y:S01]  /*dbf0*/  LDL.LU R224, [R1+0x68] ;  /* 0x0000680001e07983 */ /* 0x000ea20000300800 */
[----:B---3--:R-:W-:Y:S01]  /*dc00*/  FMUL R2, R225, UR20 ;  /* 0x00000014e1027c20 */ /* 0x008fe20008400000 */
[----:B0-----:R-:W-:Y:S02]  /*dc10*/  F2FP.SATFINITE.E4M3.F32.PACK_AB_MERGE_C R5, RZ, R0, RZ ;  /* 0x00000000ff05723e */ /* 0x001fe400048070ff */
[----:B------:R-:W3:Y:S01]  /*dc20*/  LDL.LU R225, [R1+0x6c] ;  /* 0x00006c0001e17983 */ /* 0x000ee20000300800 */
[----:B------:R-:W-:-:S03]  /*dc30*/  FMUL R3, R226, UR20 ;  /* 0x00000014e2037c20 */ /* 0x000fc60008400000 */
[----:B------:R-:W3:Y:S01]  /*dc40*/  LDL.LU R226, [R1+0x70] ;  /* 0x0000700001e27983 */ /* 0x000ee20000300800 */
[----:B------:R-:W-:-:S03]  /*dc50*/  FMUL R0, R227, UR20 ;  /* 0x00000014e3007c20 */ /* 0x000fc60008400000 */
[----:B------:R-:W3:Y:S01]  /*dc60*/  LDL.LU R227, [R1+0x74] ;  /* 0x0000740001e37983 */ /* 0x000ee20000300800 */
[C---:B------:R-:W-:Y:S02]  /*dc70*/  ISETP.LT.OR P2, PT, R35.reuse, 0xd9, !P0 ;  /* 0x000000d92300780c */ /* 0x040fe40004741670 */
[C---:B------:R-:W-:Y:S02]  /*dc80*/  ISETP.LT.OR P5, PT, R35.reuse, 0xe1, !P1 ;  /* 0x000000e12300780c */ /* 0x040fe40004fa1670 */
[C---:B------:R-:W-:Y:S02]  /*dc90*/  ISETP.LT.OR P6, PT, R35.reuse, 0xe2, !P1 ;  /* 0x000000e22300780c */ /* 0x040fe40004fc1670 */
[----:B------:R-:W-:-:S07]  /*dca0*/  ISETP.LT.OR P4, PT, R35, 0xe2, !P0 ;  /* 0x000000e22300780c */ /* 0x000fce0004781670 */
[----:B------:R-:W-:Y:S01]  /*dcb0*/  @!P2 STG.E.U8 desc[UR18][R26.64+0xd8], R11 ;  /* 0x0000d80b1a00a986 */ /* 0x000fe2000c101112 */
[----:B------:R-:W-:-:S03]  /*dcc0*/  ISETP.LT.OR P2, PT, R35, 0xe1, !P0 ;  /* 0x000000e12300780c */ /* 0x000fc60004741670 */
[----:B------:R0:W-:Y:S01]  /*dcd0*/  @!P5 STG.E.U8 desc[UR18][R24.64+0xe0], R7 ;  /* 0x0000e0071800d986 */ /* 0x0001e2000c101112 */
[----:B------:R-:W-:-:S03]  /*dce0*/  ISETP.LT.OR P5, PT, R35, 0xe9, !P1 ;  /* 0x000000e92300780c */ /* 0x000fc60004fa1670 */
[----:B------:R1:W-:Y:S01]  /*dcf0*/  @!P6 STG.E.U8 desc[UR18][R24.64+0xe1], R9 ;  /* 0x0000e1091800e986 */ /* 0x0003e2000c101112 */
[----:B------:R-:W-:Y:S02]  /*dd00*/  ISETP.LT.OR P6, PT, R35, 0xea, !P1 ;  /* 0x000000ea2300780c */ /* 0x000fe40004fc1670 */
[----:B------:R-:W-:Y:S01]  /*dd10*/  F2FP.SATFINITE.E4M3.F32.PACK_AB_MERGE_C R13, RZ, R4, RZ ;  /* 0x00000004ff0d723e */ /* 0x000fe200048070ff */
[----:B------:R1:W-:Y:S01]  /*dd20*/  @!P4 STG.E.U8 desc[UR18][R26.64+0xe1], R5 ;  /* 0x0000e1051a00c986 */ /* 0x0003e2000c101112 */
[----:B0-----:R-:W-:-:S03]  /*dd30*/  F2FP.SATFINITE.E4M3.F32.PACK_AB_MERGE_C R7, RZ, R2, RZ ;  /* 0x00000002ff07723e */ /* 0x001fc600048070ff */
[----:B------:R-:W-:Y:S01]  /*dd40*/  @!P2 STG.E.U8 desc[UR18][R26.64+0xe0], R13 ;  /* 0x0000e00d1a00a986 */ /* 0x000fe2000c101112 */
[----:B-1----:R-:W-:-:S03]  /*dd50*/  F2FP.SATFINITE.E4M3.F32.PACK_AB_MERGE_C R9, RZ, R3, RZ ;  /* 0x00000003ff09723e */ /* 0x002fc600048070ff */
[----:B------:R0:W-:Y:S01]  /*dd60*/  @!P5 STG.E.U8 desc[UR18][R24.64+0xe8], R7 ;  /* 0x0000e8071800d986 */ /* 0x0001e2000c101112 */
[C---:B------:R-:W-:Y:S02]  /*dd70*/  ISETP.LT.OR P2, PT, R35.reuse, 0xe9, !P0 ;  /* 0x000000e92300780c */ /* 0x040fe40004741670 */
[C---:B------:R-:W-:Y:S01]  /*dd80*/  ISETP.LT.OR P4, PT, R35.reuse, 0xea, !P0 ;  /* 0x000000ea2300780c */ /* 0x040fe20004781670 */
[----:B------:R1:W-:Y:S01]  /*dd90*/  @!P6 STG.E.U8 desc[UR18][R24.64+0xe9], R9 ;  /* 0x0000e9091800e986 */ /* 0x0003e2000c101112 */
[C---:B------:R-:W-:Y:S01]  /*dda0*/  ISETP.LT.OR P5, PT, R35.reuse, 0xf1, !P1 ;  /* 0x000000f12300780c */ /* 0x040fe20004fa1670 */
[----:B------:R-:W-:Y:S01]  /*ddb0*/  FMUL R2, R218, UR20 ;  /* 0x00000014da027c20 */ /* 0x000fe20008400000 */
[----:B------:R-:W-:Y:S02]  /*ddc0*/  ISETP.LT.OR P6, PT, R35, 0xf2, !P1 ;  /* 0x000000f22300780c */ /* 0x000fe40004fc1670 */
[----:B------:R-:W-:Y:S02]  /*ddd0*/  F2FP.SATFINITE.E4M3.F32.PACK_AB_MERGE_C R11, RZ, R0, RZ ;  /* 0x00000000ff0b723e */ /* 0x000fe400048070ff */
[----:B------:R-:W-:-:S03]  /*dde0*/  F2FP.SATFINITE.E4M3.F32.PACK_AB_MERGE_C R5, RZ, R2, RZ ;  /* 0x00000002ff05723e */ /* 0x000fc600048070ff */
[----:B------:R-:W-:Y:S01]  /*ddf0*/  @!P2 STG.E.U8 desc[UR18][R26.64+0xe8], R11 ;  /* 0x0000e80b1a00a986 */ /* 0x000fe2000c101112 */
[----:B------:R-:W-:-:S03]  /*de00*/  ISETP.LT.OR P2, PT, R35, 0xf1, !P0 ;  /* 0x000000f12300780c */ /* 0x000fc60004741670 */
[----:B------:R-:W-:Y:S01]  /*de10*/  @!P4 STG.E.U8 desc[UR18][R26.64+0xe9], R5 ;  /* 0x0000e9051a00c986 */ /* 0x000fe2000c101112 */
[C---:B------:R-:W-:Y:S02]  /*de20*/  ISETP.LT.OR P4, PT, R35.reuse, 0xf9, !P1 ;  /* 0x000000f92300780c */ /* 0x040fe40004f81670 */
[----:B------:R-:W-:Y:S01]  /*de30*/  ISETP.LT.OR P1, PT, R35, 0xfa, !P1 ;  /* 0x000000fa2300780c */ /* 0x000fe20004f21670 */
[----:B------:R-:W-:-:S05]  /*de40*/  FMUL R0, R220, UR20 ;  /* 0x00000014dc007c20 */ /* 0x000fca0008400000 */
[----:B0-----:R-:W-:-:S05]  /*de50*/  F2FP.SATFINITE.E4M3.F32.PACK_AB_MERGE_C R7, RZ, R0, RZ ;  /* 0x00000000ff07723e */ /* 0x001fca00048070ff */
[----:B------:R0:W-:Y:S01]  /*de60*/  @!P5 STG.E.U8 desc[UR18][R24.64+0xf0], R7 ;  /* 0x0000f0071800d986 */ /* 0x0001e2000c101112 */
[----:B------:R-:W-:-:S05]  /*de70*/  FMUL R3, R221, UR20 ;  /* 0x00000014dd037c20 */ /* 0x000fca0008400000 */
[----:B-1----:R-:W-:Y:S02]  /*de80*/  F2FP.SATFINITE.E4M3.F32.PACK_AB_MERGE_C R9, RZ, R3, RZ ;  /* 0x00000003ff09723e */ /* 0x002fe400048070ff */
[----:B------:R-:W-:-:S03]  /*de90*/  ISETP.LT.OR P5, PT, R35, 0xf2, !P0 ;  /* 0x000000f22300780c */ /* 0x000fc600047a1670 */
[----:B------:R1:W-:Y:S01]  /*dea0*/  @!P6 STG.E.U8 desc[UR18][R24.64+0xf1], R9 ;  /* 0x0000f1091800e986 */ /* 0x0003e2000c101112 */
[C---:B------:R-:W-:Y:S02]  /*deb0*/  ISETP.LT.OR P6, PT, R35.reuse, 0xf9, !P0 ;  /* 0x000000f92300780c */ /* 0x040fe400047c1670 */
[----:B------:R-:W-:Y:S01]  /*dec0*/  ISETP.LT.OR P0, PT, R35, 0xfa, !P0 ;  /* 0x000000fa2300780c */ /* 0x000fe20004701670 */
[----:B------:R-:W-:-:S05]  /*ded0*/  FMUL R0, R223, UR20 ;  /* 0x00000014df007c20 */ /* 0x000fca0008400000 */
[----:B------:R-:W-:-:S05]  /*dee0*/  F2FP.SATFINITE.E4M3.F32.PACK_AB_MERGE_C R13, RZ, R0, RZ ;  /* 0x00000000ff0d723e */ /* 0x000fca00048070ff */
[----:B------:R0:W-:Y:S01]  /*def0*/  @!P2 STG.E.U8 desc[UR18][R26.64+0xf0], R13 ;  /* 0x0000f00d1a00a986 */ /* 0x0001e2000c101112 */
[----:B----4-:R-:W-:Y:S01]  /*df00*/  FMUL R0, R222, UR20 ;  /* 0x00000014de007c20 */ /* 0x010fe20008400000 */
[----:B--2---:R-:W-:Y:S01]  /*df10*/  FMUL R2, R224, UR20 ;  /* 0x00000014e0027c20 */ /* 0x004fe20008400000 */
[----:B---3--:R-:W-:-:S03]  /*df20*/  FMUL R3, R225, UR20 ;  /* 0x00000014e1037c20 */ /* 0x008fc60008400000 */
[----:B0-----:R-:W-:Y:S01]  /*df30*/  F2FP.SATFINITE.E4M3.F32.PACK_AB_MERGE_C R7, RZ, R0, RZ ;  /* 0x00000000ff07723e */ /* 0x001fe200048070ff */
[----:B------:R-:W-:Y:S01]  /*df40*/  FMUL R4, R226, UR20 ;  /* 0x00000014e2047c20 */ /* 0x000fe20008400000 */
[----:B------:R-:W-:Y:S01]  /*df50*/  FMUL R5, R227, UR20 ;  /* 0x00000014e3057c20 */ /* 0x000fe20008400000 */
[----:B-1----:R-:W-:Y:S02]  /*df60*/  F2FP.SATFINITE.E4M3.F32.PACK_AB_MERGE_C R9, RZ, R2, RZ ;  /* 0x00000002ff09723e */ /* 0x002fe400048070ff */
[----:B------:R-:W-:Y:S02]  /*df70*/  F2FP.SATFINITE.E4M3.F32.PACK_AB_MERGE_C R3, RZ, R3, RZ ;  /* 0x00000003ff03723e */ /* 0x000fe400048070ff */
[----:B------:R-:W-:Y:S02]  /*df80*/  F2FP.SATFINITE.E4M3.F32.PACK_AB_MERGE_C R11, RZ, R4, RZ ;  /* 0x00000004ff0b723e */ /* 0x000fe400048070ff */
[----:B------:R-:W-:Y:S01]  /*df90*/  F2FP.SATFINITE.E4M3.F32.PACK_AB_MERGE_C R5, RZ, R5, RZ ;  /* 0x00000005ff05723e */ /* 0x000fe200048070ff */
[----:B------:R0:W-:Y:S04]  /*dfa0*/  @!P5 STG.E.U8 desc[UR18][R26.64+0xf1], R7 ;  /* 0x0000f1071a00d986 */ /* 0x0001e8000c101112 */
[----:B------:R0:W-:Y:S04]  /*dfb0*/  @!P4 STG.E.U8 desc[UR18][R24.64+0xf8], R9 ;  /* 0x0000f8091800c986 */ /* 0x0001e8000c101112 */
[----:B------:R0:W-:Y:S04]  /*dfc0*/  @!P1 STG.E.U8 desc[UR18][R24.64+0xf9], R3 ;  /* 0x0000f90318009986 */ /* 0x0001e8000c101112 */
[----:B------:R0:W-:Y:S04]  /*dfd0*/  @!P6 STG.E.U8 desc[UR18][R26.64+0xf8], R11 ;  /* 0x0000f80b1a00e986 */ /* 0x0001e8000c101112 */
[----:B------:R0:W-:Y:S02]  /*dfe0*/  @!P0 STG.E.U8 desc[UR18][R26.64+0xf9], R5 ;  /* 0x0000f9051a008986 */ /* 0x0001e4000c101112 */
.L_x_289:
[----:B------:R-:W-:Y:S05]  /*dff0*/  BSYNC B0 ;  /* 0x0000000000007941 */ /* 0x000fea0003800000 */
.L_x_31:
[----:B0-----:R-:W2:Y:S04]  /*e000*/  LDL.LU R3, [R1+0x78] ;  /* 0x0000780001037983 */ /* 0x001ea80000300800 */
[----:B-----5:R-:W2:Y:S01]  /*e010*/  LDL.LU R2, [R1+0x7c] ;  /* 0x00007c0001027983 */ /* 0x020ea20000300800 */
[----:B------:R-:W-:Y:S01]  /*e020*/  ULDC UR6, c[0x0][0xc] ;  /* 0x0000030000067ab9 */ /* 0x000fe20000000800 */
[----:B------:R-:W-:Y:S01]  /*e030*/  ULDC UR7, c[0x0][0x10] ;  /* 0x0000040000077ab9 */ /* 0x000fe20000000800 */
[----:B------:R-:W2:Y:S01]  /*e040*/  LDC R5, c[0x0][0x14] ;  /* 0x00000500ff057b82 */ /* 0x000ea20000000800 */
[----:B------:R-:W-:Y:S01]  /*e050*/  UIMAD.WIDE.U32 UR6, UR6, UR7, URZ ;  /* 0x00000007060672a5 */ /* 0x000fe2000f8e003f */
[----:B------:R-:W-:Y:S01]  /*e060*/  PRMT R0, RZ, 0x7610, R0 ;  /* 0x00007610ff007816 */ /* 0x000fe20000000000 */
[----:B------:R-:W-:-:S04]  /*e070*/  UMOV UR22, 0xffffffff ;  /* 0xffffffff00167882 */ /* 0x000fc80000000000 */
[----:B--2---:R-:W-:-:S04]  /*e080*/  IMAD.WIDE.U32 R2, R5, UR6, R2 ;  /* 0x0000000605027c25 */ /* 0x004fc8000f8e0002 */
[----:B------:R-:W-:Y:S01]  /*e090*/  IMAD R5, R5, UR7, RZ ;  /* 0x0000000705057c24 */ /* 0x000fe2000f8e02ff */
[----:B------:R-:W-:Y:S01]  /*e0a0*/  ULDC.64 UR6, c[0x0][0x650] ;  /* 0x0001940000067ab9 */ /* 0x000fe20000000a00 */
[----:B------:R-:W-:Y:S01]  /*e0b0*/  IMAD.MOV.U32 R19, RZ, RZ, R2 ;  /* 0x000000ffff137224 */ /* 0x000fe200078e0002 */
[----:B------:R-:W-:Y:S01]  /*e0c0*/  ISETP.GE.U32.AND P0, PT, R2, UR6, PT ;  /* 0x0000000602007c0c */ /* 0x000fe2000bf06070 */
[----:B------:R-:W-:Y:S02]  /*e0d0*/  IMAD.IADD R22, R3, 0x1, R5 ;  /* 0x0000000103167824 */ /* 0x000fe400078e0205 */
[----:B------:R-:W-:-:S03]  /*e0e0*/  IMAD.MOV.U32 R2, RZ, RZ, -0x1 ;  /* 0xffffffffff027424 */ /* 0x000fc600078e00ff */
[----:B------:R0:W-:Y:S01]  /*e0f0*/  STL [R1+0x78], R22 ;  /* 0x0000781601007387 */ /* 0x0001e20000100800 */
[----:B------:R-:W-:-:S03]  /*e100*/  ISETP.GE.U32.AND.EX P0, PT, R22, UR7, PT, P0 ;  /* 0x0000000716007c0c */ /* 0x000fc6000bf06100 */
[----:B------:R0:W-:Y:S04]  /*e110*/  STL [R1+0x7c], R19 ;  /* 0x00007c1301007387 */ /* 0x0001e80000100800 */
[----:B------:R0:W-:Y:S06]  /*e120*/  STL [R1+0x80], R2 ;  /* 0x0000800201007387 */ /* 0x0001ec0000100800 */
[----:B------:R-:W-:Y:S05]  /*e130*/  @P0 BRA `(.L_x_290) ;  /* 0x00000004006c0947 */ /* 0x000fea0003800000 */
[----:B------:R-:W2:Y:S01]  /*e140*/  S2R R14, SR_CTAID.X ;  /* 0x00000000000e7919 */ /* 0x000ea20000002500 */
[----:B------:R-:W5:Y:S01]  /*e150*/  LDC.64 R8, c[0x0][0x628] ;  /* 0x00018a00ff087b82 */ /* 0x000f620000000a00 */
[----:B------:R-:W-:Y:S01]  /*e160*/  ULDC UR6, c[0x0][0x150] ;  /* 0x0000540000067ab9 */ /* 0x000fe20000000800 */
[----:B------:R-:W-:Y:S01]  /*e170*/  IMAD.MOV.U32 R6, RZ, RZ, R19 ;  /* 0x000000ffff067224 */ /* 0x000fe200078e0013 */
[----:B------:R-:W0:Y:S01]  /*e180*/  S2R R16, SR_CTAID.Y ;  /* 0x0000000000107919 */ /* 0x000e220000002600 */
[----:B------:R-:W-:-:S04]  /*e190*/  IMAD.MOV.U32 R7, RZ, RZ, R22 ;  /* 0x000000ffff077224 */ /* 0x000fc800078e0016 */
[----:B------:R-:W0:Y:S08]  /*e1a0*/  LDC R17, c[0x0][0x144] ;  /* 0x00005100ff117b82 */ /* 0x000e300000000800 */
[----:B------:R-:W0:Y:S08]  /*e1b0*/  LDC R10, c[0x0][0x630] ;  /* 0x00018c00ff0a7b82 */ /* 0x000e300000000800 */
[----:B------:R-:W0:Y:S01]  /*e1c0*/  LDC.64 R12, c[0x0][0x620] ;  /* 0x00018800ff0c7b82 */ /* 0x000e220000000a00 */
[----:B-----5:R-:W-:-:S04]  /*e1d0*/  ISETP.NE.U32.AND P0, PT, R8, RZ, PT ;  /* 0x000000ff0800720c */ /* 0x020fc80003f05070 */
[----:B------:R-:W-:Y:S02]  /*e1e0*/  ISETP.NE.AND.EX P0, PT, R9, RZ, PT, P0 ;  /* 0x000000ff0900720c */ /* 0x000fe40003f05300 */
[----:B--2---:R-:W-:-:S05]  /*e1f0*/  I2FP.F32.U32 R0, R14 ;  /* 0x0000000e00007245 */ /* 0x004fca0000201000 */
[----:B------:R-:W-:-:S04]  /*e200*/  FMUL R0, R0, UR6 ;  /* 0x0000000600007c20 */ /* 0x000fc80008400000 */
[----:B------:R2:W0:Y:S02]  /*e210*/  F2I.U32.TRUNC.NTZ R15, R0 ;  /* 0x00000000000f7305 */ /* 0x000424000020f000 */
[----:B------:R-:W-:Y:S05]  /*e220*/  @!P0 BRA `(.L_x_291) ;  /* 0x0000000000288947 */ /* 0x000fea0003800000 */
[----:B--2---:R-:W2:Y:S02]  /*e230*/  LDC R0, c[0x0][0x634] ;  /* 0x00018d00ff007b82 */ /* 0x004ea40000000800 */
[----:B--2---:R-:W-:-:S05]  /*e240*/  IADD3 R7, P0, R19, R0, RZ ;  /* 0x0000000013077210 */ /* 0x004fca0007f1e0ff */
[----:B------:R-:W-:-:S04]  /*e250*/  IMAD.X R11, RZ, RZ, R22, P0 ;  /* 0x000000ffff0b7224 */ /* 0x000fc800000e0616 */
[----:B0-----:R-:W-:-:S04]  /*e260*/  IMAD.WIDE.U32 R2, R11, R8, RZ ;  /* 0x000000080b027225 */ /* 0x001fc800078e00ff */
[----:B------:R-:W-:-:S04]  /*e270*/  IMAD.WIDE.U32 R4, P0, R7, R9, R2 ;  /* 0x0000000907047225 */ /* 0x000fc80007800002 */
[----:B------:R-:W-:-:S04]  /*e280*/  IMAD.WIDE.U32 R2, R7, R8, RZ ;  /* 0x0000000807027225 */ /* 0x000fc800078e00ff */
[----:B------:R-:W-:Y:S01]  /*e290*/  IMAD.X R7, RZ, RZ, RZ, P0 ;  /* 0x000000ffff077224 */ /* 0x000fe200000e06ff */
[----:B------:R-:W-:Y:S01]  /*e2a0*/  IADD3 RZ, P0, R3, R4, RZ ;  /* 0x0000000403ff7210 */ /* 0x000fe20007f1e0ff */
[----:B------:R-:W-:-:S04]  /*e2b0*/  IMAD.MOV.U32 R6, RZ, RZ, R5 ;  /* 0x000000ffff067224 */ /* 0x000fc800078e0005 */
[----:B------:R-:W-:-:S08]  /*e2c0*/  IMAD.WIDE.U32.X R6, R11, R9, R6, P0 ;  /* 0x000000090b067225 */ /* 0x000fd000000e0406 */
.L_x_291:
[-CC-:B0-----:R-:W-:Y:S01]  /*e2d0*/  SHF.R.U64 R24, R6, R10.reuse, R7.reuse ;  /* 0x0000000a06187219 */ /* 0x181fe20000001207 */
[----:B------:R-:W0:Y:S01]  /*e2e0*/  LDC.64 R20, c[0x0][0x640] ;  /* 0x00019000ff147b82 */ /* 0x000e220000000a00 */
[----:B--2---:R-:W-:Y:S01]  /*e2f0*/  SHF.R.U32.HI R0, RZ, R10, R7 ;  /* 0x0000000aff007219 */ /* 0x004fe20000011607 */
[----:B------:R-:W-:Y:S01]  /*e300*/  IMAD.MOV.U32 R2, RZ, RZ, R19 ;  /* 0x000000ffff027224 */ /* 0x000fe200078e0013 */
[----:B------:R-:W-:Y:S01]  /*e310*/  IADD3 R5, P0, RZ, -R24, RZ ;  /* 0x80000018ff057210 */ /* 0x000fe20007f1e0ff */
[----:B------:R-:W-:Y:S01]  /*e320*/  IMAD.MOV R15, RZ, RZ, -R15 ;  /* 0x000000ffff0f7224 */ /* 0x000fe200078e0a0f */
[----:B------:R-:W-:Y:S01]  /*e330*/  ULDC UR6, c[0x0][0x154] ;  /* 0x0000550000067ab9 */ /* 0x000fe20000000800 */
[----:B------:R-:W-:Y:S02]  /*e340*/  IMAD.MOV.U32 R7, RZ, RZ, 0x1 ;  /* 0x00000001ff077424 */ /* 0x000fe400078e00ff */
[----:B------:R-:W2:Y:S01]  /*e350*/  LDC R4, c[0x0][0x618] ;  /* 0x00018600ff047b82 */ /* 0x000ea20000000800 */
[----:B------:R-:W-:-:S02]  /*e360*/  IMAD.X R3, RZ, RZ, ~R0, P0 ;  /* 0x000000ffff037224 */ /* 0x000fc400000e0e00 */
[----:B------:R-:W-:Y:S02]  /*e370*/  IMAD R15, R17, R15, R14 ;  /* 0x0000000f110f7224 */ /* 0x000fe400078e020e */
[-C--:B------:R-:W-:Y:S02]  /*e380*/  IMAD R0, R3, R12.reuse, RZ ;  /* 0x0000000c03007224 */ /* 0x080fe400078e02ff */
[----:B------:R-:W-:Y:S01]  /*e390*/  IMAD.MOV.U32 R3, RZ, RZ, R22 ;  /* 0x000000ffff037224 */ /* 0x000fe200078e0016 */
[----:B------:R-:W5:Y:S01]  /*e3a0*/  LDC R6, c[0x0][0x608] ;  /* 0x00018200ff067b82 */ /* 0x000f620000000800 */
[----:B------:R-:W-:-:S04]  /*e3b0*/  IMAD.WIDE.U32 R2, R5, R12, R2 ;  /* 0x0000000c05027225 */ /* 0x000fc800078e0002 */
[----:B------:R-:W-:-:S03]  /*e3c0*/  IMAD R5, R5, R13, R0 ;  /* 0x0000000d05057224 */ /* 0x000fc600078e0200 */
[----:B------:R-:W1:Y:S01]  /*e3d0*/  LDC R18, c[0x0][0x658] ;  /* 0x00019600ff127b82 */ /* 0x000e620000000800 */
[----:B------:R-:W-:Y:S01]  /*e3e0*/  I2FP.F32.U32 R0, R16 ;  /* 0x0000001000007245 */ /* 0x000fe20000201000 */
[----:B------:R-:W-:Y:S01]  /*e3f0*/  IMAD.IADD R3, R3, 0x1, R5 ;  /* 0x0000000103037824 */ /* 0x000fe200078e0205 */
[----:B0-----:R-:W-:Y:S01]  /*e400*/  ISETP.NE.U32.AND P0, PT, R20, RZ, PT ;  /* 0x000000ff1400720c */ /* 0x001fe20003f05070 */
[----:B------:R-:W-:Y:S02]  /*e410*/  IMAD.MOV.U32 R5, RZ, RZ, -0x1 ;  /* 0xffffffffff057424 */ /* 0x000fe400078e00ff */
[----:B------:R-:W-:Y:S02]  /*e420*/  FMUL R0, R0, UR6 ;  /* 0x0000000600007c20 */ /* 0x000fe40008400000 */
[----:B------:R-:W0:Y:S01]  /*e430*/  LDC R13, c[0x0][0x148] ;  /* 0x00005200ff0d7b82 */ /* 0x000e220000000800 */
[----:B--2---:R-:W-:Y:S01]  /*e440*/  SHF.R.U64 R10, R2, R4, R3 ;  /* 0x00000004020a7219 */ /* 0x004fe20000001203 */
[----:B------:R2:W0:Y:S01]  /*e450*/  F2I.U32.TRUNC.NTZ R12, R0 ;  /* 0x00000000000c7305 */ /* 0x000422000020f000 */
[----:B------:R-:W-:-:S02]  /*e460*/  ISETP.NE.AND.EX P0, PT, R21, RZ, PT, P0 ;  /* 0x000000ff1500720c */ /* 0x000fc40003f05300 */
[----:B------:R-:W-:-:S03]  /*e470*/  SHF.R.U32.HI R3, RZ, R4, R3 ;  /* 0x00000004ff037219 */ /* 0x000fc60000011603 */
[----:B------:R-:W0:Y:S01]  /*e480*/  LDC R14, c[0x0][0x600] ;  /* 0x00018000ff0e7b82 */ /* 0x000e220000000800 */
[-CC-:B-----5:R-:W-:Y:S02]  /*e490*/  SHF.R.U64 R8, R10, R6.reuse, R3.reuse ;  /* 0x000000060a087219 */ /* 0x1a0fe40000001203 */
[----:B------:R-:W-:-:S05]  /*e4a0*/  SHF.R.U32.HI R3, RZ, R6, R3 ;  /* 0x00000006ff037219 */ /* 0x000fca0000011603 */
[----:B------:R-:W0:Y:S01]  /*e4b0*/  LDC R19, c[0x0][0x648] ;  /* 0x00019200ff137b82 */ /* 0x000e220000000800 */
[-CC-:B-1----:R-:W-:Y:S02]  /*e4c0*/  SHF.R.U64 R11, R8, R18.reuse, R3.reuse ;  /* 0x00000012080b7219 */ /* 0x182fe40000001203 */
[-C--:B------:R-:W-:Y:S02]  /*e4d0*/  SHF.L.U32 R5, R5, R18.reuse, RZ ;  /* 0x0000001205057219 */ /* 0x080fe400000006ff */
[-C--:B------:R-:W-:Y:S01]  /*e4e0*/  SHF.R.U32.HI R3, RZ, R18.reuse, R3 ;  /* 0x00000012ff037219 */ /* 0x080fe20000011603 */
[----:B------:R-:W-:Y:S01]  /*e4f0*/  IMAD.MOV.U32 R2, RZ, RZ, R11 ;  /* 0x000000ffff027224 */ /* 0x000fe200078e000b */
[----:B------:R-:W-:Y:S01]  /*e500*/  SHF.L.U32 R34, R7, R18, RZ ;  /* 0x0000001207227219 */ /* 0x000fe200000006ff */
[----:B------:R-:W1:Y:S01]  /*e510*/  LDC R22, c[0x0][0x638] ;  /* 0x00018e00ff167b82 */ /* 0x000e620000000800 */
[----:B------:R-:W-:-:S07]  /*e520*/  LOP3.LUT R17, RZ, R5, RZ, 0x33, !PT ;  /* 0x00000005ff117212 */ /* 0x000fce00078e33ff */
[----:B------:R-:W0:Y:S01]  /*e530*/  LDC R23, c[0x0][0x610] ;  /* 0x00018400ff177b82 */ /* 0x000e220000000800 */
[----:B--2---:R-:W-:Y:S05]  /*e540*/  @!P0 BRA `(.L_x_292) ;  /* 0x0000000000288947 */ /* 0x004fea0003800000 */
[----:B------:R-:W2:Y:S02]  /*e550*/  LDC R0, c[0x0][0x64c] ;  /* 0x00019300ff007b82 */ /* 0x000ea40000000800 */
[----:B--2---:R-:W-:-:S05]  /*e560*/  IADD3 R7, P0, R11, R0, RZ ;  /* 0x000000000b077210 */ /* 0x004fca0007f1e0ff */
        /* <DEDUP_REMOVED lines=8> */
.L_x_292:
[----:B0-----:R-:W-:Y:S01]  /*e5f0*/  SHF.R.U64 R0, R2, R19, R3 ;  /* 0x0000001302007219 */ /* 0x001fe20000001203 */
[----:B------:R-:W-:Y:S01]  /*e600*/  VIADD R3, R14, 0xffffffff ;  /* 0xffffffff0e037836 */ /* 0x000fe20000000000 */
[----:B------:R-:W-:Y:S01]  /*e610*/  LOP3.LUT R5, R8, R17, RZ, 0xc0, !PT ;  /* 0x0000001108057212 */ /* 0x000fe200078ec0ff */
[----:B------:R-:W-:Y:S01]  /*e620*/  IMAD.MOV R12, RZ, RZ, -R12 ;  /* 0x000000ffff0c7224 */ /* 0x000fe200078e0a0c */
[----:B------:R-:W-:Y:S01]  /*e630*/  R2UR UR22, R24 ;  /* 0x00000000181672ca */ /* 0x000fe200000e0000 */
[----:B------:R-:W-:Y:S01]  /*e640*/  IMAD.MOV R2, RZ, RZ, -R0 ;  /* 0x000000ffff027224 */ /* 0x000fe200078e0a00 */
[----:B------:R-:W-:Y:S01]  /*e650*/  LOP3.LUT R3, R10, R3, RZ, 0xc0, !PT ;  /* 0x000000030a037212 */ /* 0x000fe200078ec0ff */
[----:B------:R-:W-:Y:S02]  /*e660*/  IMAD R34, R34, R0, R5 ;  /* 0x0000000022227224 */ /* 0x000fe400078e0205 */
[----:B------:R-:W-:Y:S02]  /*e670*/  @P3 IMAD R15, R13, R12, R16 ;  /* 0x0000000c0d0f3224 */ /* 0x000fe400078e0210 */
[----:B-1----:R-:W-:-:S02]  /*e680*/  IMAD R0, R2, R22, R11 ;  /* 0x0000001602007224 */ /* 0x002fc400078e020b */
[----:B------:R-:W-:Y:S02]  /*e690*/  IMAD R34, R34, R23, R15 ;  /* 0x0000001722227224 */ /* 0x000fe400078e020f */
[----:B------:R-:W-:Y:S02]  /*e6a0*/  IMAD R3, R0, R14, R3 ;  /* 0x0000000e00037224 */ /* 0x000fe400078e0203 */
[----:B------:R-:W-:-:S03]  /*e6b0*/  IMAD.MOV.U32 R0, RZ, RZ, 0x1 ;  /* 0x00000001ff007424 */ /* 0x000fc600078e00ff */
[----:B------:R-:W-:Y:S02]  /*e6c0*/  SEL R2, R3, R34, !P3 ;  /* 0x0000002203027207 */ /* 0x000fe40005800000 */
[----:B------:R-:W-:-:S03]  /*e6d0*/  SEL R34, R34, R3, !P3 ;  /* 0x0000000322227207 */ /* 0x000fc60005800000 */
[----:B------:R2:W-:Y:S04]  /*e6e0*/  STL [R1+0x80], R2 ;  /* 0x0000800201007387 */ /* 0x0005e80000100800 */
.L_x_290:
[----:B------:R-:W-:Y:S01]  /*e6f0*/  UIADD3 UR5, UR12, UR5, URZ ;  /* 0x000000050c057290 */ /* 0x000fe2000fffe03f */
[----:B------:R0:W-:Y:S01]  /*e700*/  STL [R1+0x84], R34 ;  /* 0x0000842201007387 */ /* 0x0001e20000100800 */
[----:B------:R-:W-:Y:S02]  /*e710*/  LOP3.LUT P0, RZ, R0, 0xff, RZ, 0xc0, !PT ;  /* 0x000000ff00ff7812 */ /* 0x000fe4000780c0ff */
[----:B------:R-:W-:Y:S02]  /*e720*/  USHF.R.U32.HI UR6, URZ, 0x2, UR5 ;  /* 0x000000023f067899 */ /* 0x000fe40008011605 */
[----:B------:R-:W-:Y:S02]  /*e730*/  UISETP.GT.U32.AND UP1, UPT, UR5, 0x3, UPT ;  /* 0x000000030500788c */ /* 0x000fe4000bf24070 */
[----:B------:R-:W-:Y:S02]  /*e740*/  ULOP3.LUT UR6, UR6, 0x1, URZ, 0xc0, !UPT ;  /* 0x0000000106067892 */ /* 0x000fe4000f8ec03f */
[----:B------:R-:W-:-:S02]  /*e750*/  UISETP.LT.U32.AND UP1, UPT, UR12, 0x4, UP1 ;  /* 0x000000040c00788c */ /* 0x000fc40008f21070 */
[----:B------:R-:W-:Y:S02]  /*e760*/  UISETP.NE.U32.AND UP0, UPT, UR6, 0x1, UPT ;  /* 0x000000010600788c */ /* 0x000fe4000bf05070 */
[----:B------:R-:W-:Y:S02]  /*e770*/  USEL UR7, URZ, 0x1, !UP1 ;  /* 0x000000013f077887 */ /* 0x000fe4000c800000 */
[----:B------:R-:W-:Y:S02]  /*e780*/  UISETP.GT.U32.AND UP0, UPT, UR12, 0x3, !UP0 ;  /* 0x000000030c00788c */ /* 0x000fe4000c704070 */
[----:B------:R-:W-:Y:S02]  /*e790*/  ULOP3.LUT UR5, UR5, 0x3, URZ, 0xc0, !UPT ;  /* 0x0000000305057892 */ /* 0x000fe4000f8ec03f */
[----:B------:R-:W-:-:S04]  /*e7a0*/  USEL UR6, URZ, 0x1, !UP0 ;  /* 0x000000013f067887 */ /* 0x000fc8000c000000 */
[----:B------:R-:W-:Y:S01]  /*e7b0*/  ULOP3.LUT UR4, UR6, UR4, UR7, 0x96, !UPT ;  /* 0x0000000406047292 */ /* 0x000fe2000f8e9607 */
[----:B0-----:R-:W-:Y:S11]  /*e7c0*/  @P0 BRA `(.L_x_293) ;  /* 0xffffff2800140947 */ /* 0x001ff6000383ffff */
[----:B------:R-:W-:Y:S05]  /*e7d0*/  EXIT ;  /* 0x000000000000794d */ /* 0x000fea0003800000 */
.L_x_3:
[----:B------:R-:W2:Y:S01]  /*e7e0*/  LDL R16, [R1+0x7c] ;  /* 0x00007c0001107983 */ /* 0x000ea20000100800 */
[----:B------:R-:W-:-:S03]  /*e7f0*/  ULDC.64 UR4, c[0x0][0x650] ;  /* 0x0001940000047ab9 */ /* 0x000fc60000000a00 */
[----:B------:R-:W3:Y:S01]  /*e800*/  LDL R17, [R1+0x78] ;  /* 0x0000780001117983 */ /* 0x000ee20000100800 */
[----:B------:R-:W-:Y:S01]  /*e810*/  PRMT R4, RZ, 0x7610, R4 ;  /* 0x00007610ff047816 */ /* 0x000fe20000000004 */
[----:B------:R-:W-:Y:S02]  /*e820*/  IMAD.MOV.U32 R5, RZ, RZ, -0x1 ;  /* 0xffffffffff057424 */ /* 0x000fe400078e00ff */
[----:B------:R-:W-:Y:S02]  /*e830*/  IMAD.MOV.U32 R6, RZ, RZ, -0x1 ;  /* 0xffffffffff067424 */ /* 0x000fe400078e00ff */
[----:B------:R-:W-:Y:S01]  /*e840*/  IMAD.MOV.U32 R11, RZ, RZ, -0x1 ;  /* 0xffffffffff0b7424 */ /* 0x000fe200078e00ff */
[----:B--2---:R-:W-:-:S04]  /*e850*/  ISETP.GE.U32.AND P0, PT, R16, UR4, PT ;  /* 0x0000000410007c0c */ /* 0x004fc8000bf06070 */
[----:B---3--:R-:W-:-:S13]  /*e860*/  ISETP.GE.U32.AND.EX P0, PT, R17, UR5, PT, P0 ;  /* 0x0000000511007c0c */ /* 0x008fda000bf06100 */
[----:B------:R-:W-:Y:S05]  /*e870*/  @P0 BRA `(.L_x_294) ;  /* 0x00000004005c0947 */ /* 0x000fea0003800000 */
        /* <DEDUP_REMOVED lines=18> */
.L_x_295:
[-CC-:B------:R-:W-:Y:S01]  /*e9a0*/  SHF.R.U64 R11, R8, R12.reuse, R9.reuse ;  /* 0x0000000c080b7219 */ /* 0x180fe20000001209 */
[----:B------:R-:W0:Y:S01]  /*e9b0*/  LDC.64 R20, c[0x0][0x640] ;  /* 0x00019000ff147b82 */ /* 0x000e220000000a00 */
[----:B------:R-:W-:Y:S01]  /*e9c0*/  SHF.R.U32.HI R3, RZ, R12, R9 ;  /* 0x0000000cff037219 */ /* 0x000fe20000011609 */
[----:B------:R-:W-:Y:S01]  /*e9d0*/  ULDC UR4, c[0x0][0x150] ;  /* 0x0000540000047ab9 */ /* 0x000fe20000000800 */
[----:B------:R-:W-:Y:S01]  /*e9e0*/  IADD3 R7, P0, RZ, -R11, RZ ;  /* 0x8000000bff077210 */ /* 0x000fe20007f1e0ff */
[----:B------:R-:W-:Y:S01]  /*e9f0*/  IMAD.MOV.U32 R4, RZ, RZ, R16 ;  /* 0x000000ffff047224 */ /* 0x000fe200078e0010 */
[----:B------:R-:W-:Y:S01]  /*ea00*/  I2FP.F32.U32 R6, R2 ;  /* 0x0000000200067245 */ /* 0x000fe20000201000 */
[----:B------:R-:W-:Y:S02]  /*ea10*/  IMAD.MOV.U32 R5, RZ, RZ, R17 ;  /* 0x000000ffff057224 */ /* 0x000fe400078e0011 */
[----:B------:R-:W1:Y:S01]  /*ea20*/  LDC R10, c[0x0][0x618] ;  /* 0x00018600ff0a7b82 */ /* 0x000e620000000800 */
[----:B------:R-:W-:-:S02]  /*ea30*/  IMAD.X R3, RZ, RZ, ~R3, P0 ;  /* 0x000000ffff037224 */ /* 0x000fc400000e0e03 */
[----:B------:R-:W-:Y:S01]  /*ea40*/  FMUL R9, R6, UR4 ;  /* 0x0000000406097c20 */ /* 0x000fe20008400000 */
[----:B------:R-:W-:Y:S01]  /*ea50*/  IMAD.WIDE.U32 R4, R7, R14, R4 ;  /* 0x0000000e07047225 */ /* 0x000fe200078e0004 */
[----:B------:R-:W-:-:S03]  /*ea60*/  ULDC UR4, c[0x0][0x154] ;  /* 0x0000550000047ab9 */ /* 0x000fc60000000800 */
[----:B------:R-:W-:Y:S01]  /*ea70*/  IMAD R6, R3, R14, RZ ;  /* 0x0000000e03067224 */ /* 0x000fe200078e02ff */
[----:B------:R-:W2:Y:S01]  /*ea80*/  LDC R13, c[0x0][0x144] ;  /* 0x00005100ff0d7b82 */ /* 0x000ea20000000800 */
[----:B------:R-:W3:Y:S02]  /*ea90*/  F2I.U32.TRUNC.NTZ R9, R9 ;  /* 0x0000000900097305 */ /* 0x000ee4000020f000 */
[----:B------:R-:W-:Y:S02]  /*eaa0*/  IMAD R3, R7, R15, R6 ;  /* 0x0000000f07037224 */ /* 0x000fe400078e0206 */
[----:B------:R-:W-:Y:S02]  /*eab0*/  IMAD.MOV.U32 R6, RZ, RZ, -0x1 ;  /* 0xffffffffff067424 */ /* 0x000fe400078e00ff */
[----:B------:R-:W-:Y:S01]  /*eac0*/  IMAD.IADD R3, R5, 0x1, R3 ;  /* 0x0000000105037824 */ /* 0x000fe200078e0203 */
[----:B------:R-:W4:Y:S01]  /*ead0*/  LDC R12, c[0x0][0x608] ;  /* 0x00018200ff0c7b82 */ /* 0x000f220000000800 */
[----:B------:R-:W-:-:S02]  /*eae0*/  I2FP.F32.U32 R5, R0 ;  /* 0x0000000000057245 */ /* 0x000fc40000201000 */
[----:B0-----:R-:W-:-:S03]  /*eaf0*/  ISETP.NE.U32.AND P0, PT, R20, RZ, PT ;  /* 0x000000ff1400720c */ /* 0x001fc60003f05070 */
[----:B------:R-:W-:Y:S01]  /*eb00*/  FMUL R5, R5, UR4 ;  /* 0x0000000405057c20 */ /* 0x000fe20008400000 */
[----:B------:R-:W-:Y:S01]  /*eb10*/  ISETP.NE.AND.EX P0, PT, R21, RZ, PT, P0 ;  /* 0x000000ff1500720c */ /* 0x000fe20003f05300 */
[----:B------:R-:W0:Y:S01]  /*eb20*/  LDC R7, c[0x0][0x658] ;  /* 0x00019600ff077b82 */ /* 0x000e220000000800 */
[-C--:B-1----:R-:W-:Y:S01]  /*eb30*/  SHF.R.U64 R8, R4, R10.reuse, R3 ;  /* 0x0000000a04087219 */ /* 0x082fe20000001203 */
[----:B---3--:R-:W-:Y:S01]  /*eb40*/  IMAD.MOV R4, RZ, RZ, -R9 ;  /* 0x000000ffff047224 */ /* 0x008fe200078e0a09 */
[----:B------:R-:W-:Y:S02]  /*eb50*/  SHF.R.U32.HI R3, RZ, R10, R3 ;  /* 0x0000000aff037219 */ /* 0x000fe40000011603 */
[----:B------:R1:W3:Y:S03]  /*eb60*/  F2I.U32.TRUNC.NTZ R10, R5 ;  /* 0x00000005000a7305 */ /* 0x0002e6000020f000 */
[----:B------:R-:W1:Y:S01]  /*eb70*/  LDC R17, c[0x0][0x148] ;  /* 0x00005200ff117b82 */ /* 0x000e620000000800 */
[----:B--2---:R-:W-:-:S02]  /*eb80*/  IMAD R19, R13, R4, R2 ;  /* 0x000000040d137224 */ /* 0x004fc400078e0202 */
[----:B------:R-:W-:-:S05]  /*eb90*/  IMAD.MOV.U32 R4, RZ, RZ, 0x1 ;  /* 0x00000001ff047424 */ /* 0x000fca00078e00ff */
[----:B------:R-:W2:Y:S01]  /*eba0*/  LDC R14, c[0x0][0x600] ;  /* 0x00018000ff0e7b82 */ /* 0x000ea20000000800 */
[-CC-:B----4-:R-:W-:Y:S02]  /*ebb0*/  SHF.R.U64 R13, R8, R12.reuse, R3.reuse ;  /* 0x0000000c080d7219 */ /* 0x190fe40000001203 */
[----:B------:R-:W-:-:S05]  /*ebc0*/  SHF.R.U32.HI R2, RZ, R12, R3 ;  /* 0x0000000cff027219 */ /* 0x000fca0000011603 */
[----:B------:R-:W4:Y:S01]  /*ebd0*/  LDC R16, c[0x0][0x648] ;  /* 0x00019200ff107b82 */ /* 0x000f220000000800 */
[-CC-:B0-----:R-:W-:Y:S02]  /*ebe0*/  SHF.R.U64 R15, R13, R7.reuse, R2.reuse ;  /* 0x000000070d0f7219 */ /* 0x181fe40000001202 */
[-C--:B------:R-:W-:Y:S02]  /*ebf0*/  SHF.L.U32 R6, R6, R7.reuse, RZ ;  /* 0x0000000706067219 */ /* 0x080fe400000006ff */
[-C--:B------:R-:W-:Y:S01]  /*ec00*/  SHF.R.U32.HI R3, RZ, R7.reuse, R2 ;  /* 0x00000007ff037219 */ /* 0x080fe20000011602 */
[----:B------:R-:W-:Y:S01]  /*ec10*/  IMAD.MOV.U32 R2, RZ, RZ, R15 ;  /* 0x000000ffff027224 */ /* 0x000fe200078e000f */
[----:B------:R-:W-:Y:S01]  /*ec20*/  SHF.L.U32 R12, R4, R7, RZ ;  /* 0x00000007040c7219 */ /* 0x000fe200000006ff */
[----:B------:R-:W0:Y:S01]  /*ec30*/  LDC R18, c[0x0][0x638] ;  /* 0x00018e00ff127b82 */ /* 0x000e220000000800 */
[----:B------:R-:W-:-:S07]  /*ec40*/  LOP3.LUT R22, RZ, R6, RZ, 0x33, !PT ;  /* 0x00000006ff167212 */ /* 0x000fce00078e33ff */
        /* <DEDUP_REMOVED lines=12> */
.L_x_296:
[----:B----4-:R-:W-:Y:S01]  /*ed10*/  SHF.R.U64 R3, R2, R16, R3 ;  /* 0x0000001002037219 */ /* 0x010fe20000001203 */
[----:B--2---:R-:W-:Y:S01]  /*ed20*/  VIADD R5, R14, 0xffffffff ;  /* 0xffffffff0e057836 */ /* 0x004fe20000000000 */
[----:B------:R-:W-:Y:S01]  /*ed30*/  LOP3.LUT R2, R13, R22, RZ, 0xc0, !PT ;  /* 0x000000160d027212 */ /* 0x000fe200078ec0ff */
[----:B------:R-:W-:Y:S02]  /*ed40*/  IMAD.MOV R10, RZ, RZ, -R10 ;  /* 0x000000ffff0a7224 */ /* 0x000fe400078e0a0a */
[----:B------:R-:W-:Y:S02]  /*ed50*/  IMAD.MOV R4, RZ, RZ, -R3 ;  /* 0x000000ffff047224 */ /* 0x000fe400078e0a03 */
[----:B------:R-:W-:Y:S01]  /*ed60*/  IMAD R2, R12, R3, R2 ;  /* 0x000000030c027224 */ /* 0x000fe200078e0202 */
[----:B------:R-:W-:Y:S01]  /*ed70*/  LOP3.LUT R3, R8, R5, RZ, 0xc0, !PT ;  /* 0x0000000508037212 */ /* 0x000fe200078ec0ff */
[----:B------:R-:W-:Y:S02]  /*ed80*/  @P3 IMAD R19, R17, R10, R0 ;  /* 0x0000000a11133224 */ /* 0x000fe400078e0200 */
[----:B0-----:R-:W-:-:S02]  /*ed90*/  IMAD R0, R4, R18, R15 ;  /* 0x0000001204007224 */ /* 0x001fc400078e020f */
[----:B------:R-:W-:Y:S02]  /*eda0*/  IMAD R5, R2, R23, R19 ;  /* 0x0000001702057224 */ /* 0x000fe400078e0213 */
[----:B------:R-:W-:Y:S02]  /*edb0*/  IMAD R0, R0, R14, R3 ;  /* 0x0000000e00007224 */ /* 0x000fe400078e0203 */
[----:B------:R-:W-:-:S03]  /*edc0*/  IMAD.MOV.U32 R4, RZ, RZ, 0x1 ;  /* 0x00000001ff047424 */ /* 0x000fc600078e00ff */
[----:B------:R-:W-:Y:S02]  /*edd0*/  SEL R6, R0, R5, !P3 ;  /* 0x0000000500067207 */ /* 0x000fe40005800000 */
[----:B------:R-:W-:-:S07]  /*ede0*/  SEL R5, R5, R0, !P3 ;  /* 0x0000000005057207 */ /* 0x000fce0005800000 */
.L_x_294:
[----:B------:R-:W-:-:S08]  /*edf0*/  NOP ;  /* 0x0000000000007918 */ /* 0x000fd00000000000 */
[----:B------:R-:W0:-:S00]  /*ee00*/  USETMAXREG.DEALLOC.CTAPOOL 0x28 ;  /* 0x00000028000079c8 */ /* 0x000e0000080e0500 */
[----:B------:R-:W-:-:S13]  /*ee10*/  ISETP.NE.AND P0, PT, RZ, UR8, PT ;  /* 0x00000008ff007c0c */ /* 0x000fda000bf05270 */
[----:B------:R-:W-:Y:S05]  /*ee20*/  @P0 EXIT ;  /* 0x000000000000094d */ /* 0x000fea0003800000 */
[----:B0-----:R-:W-:Y:S01]  /*ee30*/  LOP3.LUT P0, RZ, R4, 0xff, RZ, 0xc0, !PT ;  /* 0x000000ff04ff7812 */ /* 0x001fe2000780c0ff */
[----:B------:R-:W-:Y:S02]  /*ee40*/  IMAD.MOV.U32 R0, RZ, RZ, 0x1 ;  /* 0x00000001ff007424 */ /* 0x000fe400078e00ff */
[----:B------:R-:W-:-:S10]  /*ee50*/  IMAD.MOV.U32 R8, RZ, RZ, RZ ;  /* 0x000000ffff087224 */ /* 0x000fd400078e00ff */
[----:B------:R-:W-:Y:S05]  /*ee60*/  @!P0 BRA `(.L_x_297) ;  /* 0x0000000c00548947 */ /* 0x000fea0003800000 */
[----:B------:R-:W0:Y:S01]  /*ee70*/  S2R R2, SR_TID.X ;  /* 0x0000000000027919 */ /* 0x000e220000002100 */
[----:B------:R-:W-:Y:S01]  /*ee80*/  ULDC UR4, c[0x0][0x28c] ;  /* 0x0000a30000047ab9 */ /* 0x000fe20000000800 */
[----:B------:R-:W-:Y:S01]  /*ee90*/  ULDC UR6, c[0x0][0x658] ;  /* 0x0001960000067ab9 */ /* 0x000fe20000000800 */
[----:B------:R-:W-:Y:S01]  /*eea0*/  UIADD3 UR10, UR4, 0x1f, URZ ;  /* 0x0000001f040a7890 */ /* 0x000fe2000fffe03f */
[----:B------:R-:W-:Y:S01]  /*eeb0*/  BSSY B0, `(.L_x_297) ;  /* 0x00000d0000007945 */ /* 0x000fe20003800000 */
[----:B------:R-:W-:Y:S01]  /*eec0*/  UMOV UR7, 0xffffffff ;  /* 0xffffffff00077882 */ /* 0x000fe20000000000 */
[----:B------:R-:W-:Y:S01]  /*eed0*/  ULDC UR5, c[0x0][0x600] ;  /* 0x0001800000057ab9 */ /* 0x000fe20000000800 */
[----:B------:R-:W-:Y:S01]  /*eee0*/  UMOV UR9, 0x1 ;  /* 0x0000000100097882 */ /* 0x000fe20000000000 */
[----:B------:R-:W-:Y:S01]  /*eef0*/  USHF.L.U32 UR7, UR7, UR6, URZ ;  /* 0x0000000607077299 */ /* 0x000fe2000800063f */
[----:B------:R-:W-:Y:S01]  /*ef00*/  IMAD.MOV.U32 R9, RZ, RZ, 0x1 ;  /* 0x00000001ff097424 */ /* 0x000fe200078e00ff */
[----:B------:R-:W-:Y:S01]  /*ef10*/  UIADD3 UR4, UR5, -0x1, URZ ;  /* 0xffffffff05047890 */ /* 0x000fe2000fffe03f */
[----:B------:R-:W-:Y:S01]  /*ef20*/  IMAD.MOV.U32 R0, RZ, RZ, 0x1 ;  /* 0x00000001ff007424 */ /* 0x000fe200078e00ff */
[----:B------:R-:W-:Y:S01]  /*ef30*/  USHF.R.S32.HI UR11, URZ, 0x1f, UR10 ;  /* 0x0000001f3f0b7899 */ /* 0x000fe2000801140a */
[----:B------:R-:W-:Y:S01]  /*ef40*/  IMAD.MOV.U32 R8, RZ, RZ, RZ ;  /* 0x000000ffff087224 */ /* 0x000fe200078e00ff */
[----:B------:R-:W-:Y:S01]  /*ef50*/  ULDC UR8, c[0x0][0xc] ;  /* 0x0000030000087ab9 */ /* 0x000fe20000000800 */
[----:B------:R-:W-:-:S02]  /*ef60*/  USHF.L.U32 UR5, UR9, UR6, URZ ;  /* 0x0000000609057299 */ /* 0x000fc4000800063f */
[----:B------:R-:W-:Y:S01]  /*ef70*/  ULEA.HI UR11, UR11, UR10, URZ, 0x5 ;  /* 0x0000000a0b0b7291 */ /* 0x000fe2000f8f283f */
[----:B------:R-:W-:Y:S01]  /*ef80*/  ULDC UR9, c[0x0][0x10] ;  /* 0x0000040000097ab9 */ /* 0x000fe20000000800 */
[----:B------:R-:W-:Y:S02]  /*ef90*/  ULOP3.LUT UR6, URZ, UR7, URZ, 0x33, !UPT ;  /* 0x000000073f067292 */ /* 0x000fe4000f8e333f */
[----:B------:R-:W-:Y:S01]  /*efa0*/  UIMAD.WIDE.U32 UR8, UR8, UR9, URZ ;  /* 0x00000009080872a5 */ /* 0x000fe2000f8e003f */
[----:B------:R-:W-:Y:S01]  /*efb0*/  ULDC UR7, c[0x0][0x14] ;  /* 0x0000050000077ab9 */ /* 0x000fe20000000800 */
[----:B------:R-:W-:Y:S02]  /*efc0*/  USHF.R.S32.HI UR20, URZ, 0x5, UR11 ;  /* 0x000000053f147899 */ /* 0x000fe4000801140b */
[----:B------:R-:W-:Y:S02]  /*efd0*/  UIMAD.WIDE.U32 UR22, UR8, UR7, URZ ;  /* 0x00000007081672a5 */ /* 0x000fe4000f8e003f */
[----:B------:R-:W-:-:S02]  /*efe0*/  UIMAD UR18, UR9, UR7, URZ ;  /* 0x00000007091272a4 */ /* 0x000fc4000f8e023f */
[----:B------:R-:W-:Y:S01]  /*eff0*/  ULOP3.LUT UR26, UR13, 0x2, URZ, 0xfc, !UPT ;  /* 0x000000020d1a7892 */ /* 0x000fe2000f8efc3f */
[C---:B0-----:R-:W-:Y:S01]  /*f000*/  LOP3.LUT P4, RZ, R2.reuse, 0x7f, RZ, 0xc0, !PT ;  /* 0x0000007f02ff7812 */ /* 0x041fe2000788c0ff */
[----:B------:R-:W-:Y:S01]  /*f010*/  UIADD3 UR18, UR23, UR18, URZ ;  /* 0x0000001217127290 */ /* 0x000fe2000fffe03f */
[----:B------:R-:W-:Y:S01]  /*f020*/  LOP3.LUT P0, RZ, R2, 0x1f, RZ, 0xc0, !PT ;  /* 0x0000001f02ff7812 */ /* 0x000fe2000780c0ff */
[----:B------:R-:W-:Y:S01]  /*f030*/  UIADD3 UR27, UR20, 0x1, URZ ;  /* 0x00000001141b7890 */ /* 0x000fe2000fffe03f */
[----:B------:R-:W-:Y:S02]  /*f040*/  ULDC.64 UR24, c[0x0][0x198] ;  /* 0x0000660000187ab9 */ /* 0x000fe40000000a00 */
[----:B------:R-:W-:-:S13]  /*f050*/  PLOP3.LUT P0, PT, P0, P4, PT, 0x8a, 0x0 ;  /* 0x000000000000781c */ /* 0x000fda0000709172 */
.L_x_309:
[----:B------:R-:W-:-:S03]  /*f060*/  UMOV UR7, 0xffffffff ;  /* 0xffffffff00077882 */ /* 0x000fc60000000000 */
[----:B------:R-:W-:Y:S05]  /*f070*/  BRA.DIV UR7, `(.L_x_298) ;  /* 0x0000000e07cc7947 */ /* 0x000fea000b800000 */
[----:B------:R-:W-:-:S13]  /*f080*/  ELECT P1, URZ, PT ;  /* 0x00000000003f782f */ /* 0x000fda0003820000 */
.L_x_320:
[----:B------:R-:W0:Y:S01]  /*f090*/  LDC R2, c[0x0][0x28c] ;  /* 0x0000a300ff027b82 */ /* 0x000e220000000800 */
[----:B------:R-:W-:Y:S01]  /*f0a0*/  BSSY B1, `(.L_x_299) ;  /* 0x0000038000017945 */ /* 0x000fe20003800000 */
[----:B0-----:R-:W-:-:S13]  /*f0b0*/  ISETP.LT.OR P1, PT, R2, 0x1, !P1 ;  /* 0x000000010200780c */ /* 0x001fda0004f21670 */
[----:B------:R-:W-:Y:S05]  /*f0c0*/  @P1 BRA `(.L_x_300) ;  /* 0x0000000000d41947 */ /* 0x000fea0003800000 */
[----:B------:R-:W-:Y:S02]  /*f0d0*/  IMAD.SHL.U32 R6, R6, 0x100, RZ ;  /* 0x0000010006067824 */ /* 0x000fe400078e00ff */
[----:B------:R-:W-:Y:S02]  /*f0e0*/  IMAD.SHL.U32 R7, R5, 0x80, RZ ;  /* 0x0000008005077824 */ /* 0x000fe400078e00ff */
[----:B------:R-:W-:Y:S02]  /*f0f0*/  IMAD.MOV.U32 R12, RZ, RZ, RZ ;  /* 0x000000ffff0c7224 */ /* 0x000fe400078e00ff */
[----:B------:R-:W-:Y:S02]  /*f100*/  IMAD.U32 R14, RZ, RZ, UR27 ;  /* 0x0000001bff0e7e24 */ /* 0x000fe4000f8e00ff */
[----:B------:R-:W-:Y:S02]  /*f110*/  IMAD.MOV.U32 R2, RZ, RZ, R0 ;  /* 0x000000ffff027224 */ /* 0x000fe400078e0000 */
[----:B------:R-:W-:-:S07]  /*f120*/  IMAD.MOV.U32 R3, RZ, RZ, R8 ;  /* 0x000000ffff037224 */ /* 0x000fce00078e0008 */
.L_x_304:
[----:B------:R-:W0:Y:S01]  /*f130*/  S2R R5, SR_CgaCtaId ;  /* 0x0000000000057919 */ /* 0x000e220000008800 */
[----:B------:R-:W-:-:S04]  /*f140*/  MOV R4, 0x400 ;  /* 0x0000040000047802 */ /* 0x000fc80000000f00 */
[----:B0-----:R-:W-:Y:S02]  /*f150*/  LEA R10, R5, R4, 0x18 ;  /* 0x00000004050a7211 */ /* 0x001fe400078ec0ff */
[----:B------:R-:W-:Y:S01]  /*f160*/  SHF.L.U32 R4, R2, 0x1f, RZ ;  /* 0x0000001f02047819 */ /* 0x000fe200000006ff */
[----:B------:R-:W0:Y:S02]  /*f170*/  @!P4 LDC R5, c[0x0][0x500] ;  /* 0x00014000ff05cb82 */ /* 0x000e240000000800 */
[----:B------:R-:W-:-:S04]  /*f180*/  IMAD R13, R3, 0x8, R10 ;  /* 0x00000008030d7824 */ /* 0x000fc800078e020a */
[----:B------:R-:W1:Y:S02]  /*f190*/  SYNCS.PHASECHK.TRANS64.TRYWAIT P1, [R13+URZ+0x20], R4 ;  /* 0x000020040d0075a7 */ /* 0x000e64000802017f */
[----:B-1----:R-:W-:Y:S05]  /*f1a0*/  @!P1 BRA `(.L_x_301) ;  /* 0x0000000c00a09947 */ /* 0x002fea0003800000 */
.L_x_321:
[----:B------:R-:W-:Y:S01]  /*f1b0*/  UPRMT UR7, UR26, 0x9910, URZ ;  /* 0x000099101a077896 */ /* 0x000fe2000800003f */
[----:B0-----:R0:W-:Y:S03]  /*f1c0*/  @!P4 SYNCS.ARRIVE.TRANS64 RZ, [R13+URZ], R5 ;  /* 0x000000050dffc9a7 */ /* 0x0011e6000800003f */
[----:B------:R-:W-:-:S06]  /*f1d0*/  UISETP.NE.AND UP0, UPT, UR7, 0x2, UPT ;  /* 0x000000020700788c */ /* 0x000fcc000bf05270 */
[----:B------:R-:W-:-:S13]  /*f1e0*/  PLOP3.LUT P1, PT, PT, PT, UP0, 0x80, 0x0 ;  /* 0x000000000000781c */ /* 0x000fda0003f2f008 */
[----:B0-----:R-:W-:Y:S05]  /*f1f0*/  @P1 BRA `(.L_x_302) ;  /* 0x0000000000041947 */ /* 0x001fea0003800000 */
[----:B------:R-:W-:Y:S01]  /*f200*/  BPT.TRAP 0x1 ;  /* 0x000000040000795c */ /* 0x000fe20000300000 */
.L_x_302:
[----:B------:R-:W-:Y:S05]  /*f210*/  @P0 BRA `(.L_x_303) ;  /* 0x0000000000040947 */ /* 0x000fea0003800000 */
[----:B------:R-:W-:Y:S01]  /*f220*/  BPT.TRAP 0x1 ;  /* 0x000000040000795c */ /* 0x000fe20000300000 */
.L_x_303:
[--C-:B-1----:R-:W-:Y:S01]  /*f230*/  IMAD R4, R3, 0x1000, R10.reuse ;  /* 0x0000100003047824 */ /* 0x102fe200078e020a */
[----:B------:R-:W-:Y:S01]  /*f240*/  R2UR UR9, R13 ;  /* 0x000000000d0972ca */ /* 0x000fe200000e0000 */
[----:B------:R-:W-:Y:S01]  /*f250*/  IMAD R10, R3, 0x2000, R10 ;  /* 0x00002000030a7824 */ /* 0x000fe200078e020a */
[----:B------:R-:W-:Y:S01]  /*f260*/  UIADD3 UR14, UP0, UR24, 0xf0, URZ ;  /* 0x000000f0180e7890 */ /* 0x000fe2000ff1e03f */
[----:B------:R-:W-:Y:S01]  /*f270*/  VIADD R14, R14, 0xffffffff ;  /* 0xffffffff0e0e7836 */ /* 0x000fe20000000000 */
[----:B------:R-:W-:Y:S01]  /*f280*/  R2UR UR7, R4 ;  /* 0x00000000040772ca */ /* 0x000fe200000e0000 */
[----:B------:R-:W-:Y:S01]  /*f290*/  UIADD3 UR28, UP1, UR24, 0x1f0, URZ ;  /* 0x000001f0181c7890 */ /* 0x000fe2000ff3e03f */
[----:B------:R-:W-:Y:S01]  /*f2a0*/  R2UR UR8, R10 ;  /* 0x000000000a0872ca */ /* 0x000fe200000e0000 */
[----:B------:R-:W-:Y:S01]  /*f2b0*/  UIADD3.X UR15, URZ, UR25, URZ, UP0, !UPT ;  /* 0x000000193f0f7290 */ /* 0x000fe200087fe43f */
[----:B------:R-:W-:Y:S01]  /*f2c0*/  R2UR UR11, R7 ;  /* 0x00000000070b72ca */ /* 0x000fe200000e0000 */
[----:B------:R-:W-:Y:S01]  /*f2d0*/  VIADD R3, R3, 0x1 ;  /* 0x0000000103037836 */ /* 0x000fe20000000000 */
[----:B------:R-:W-:Y:S01]  /*f2e0*/  R2UR UR10, R12 ;  /* 0x000000000c0a72ca */ /* 0x000fe200000e0000 */
[----:B------:R-:W-:Y:S01]  /*f2f0*/  UIADD3.X UR29, URZ, UR25, URZ, UP1, !UPT ;  /* 0x000000193f1d7290 */ /* 0x000fe20008ffe43f */
[----:B------:R-:W-:Y:S01]  /*f300*/  R2UR UR12, R11 ;  /* 0x000000000b0c72ca */ /* 0x000fe200000e0000 */
[----:B------:R-:W-:Y:S01]  /*f310*/  UMOV UR16, 0x0 ;  /* 0x0000000000107882 */ /* 0x000fe20000000000 */
[----:B------:R-:W-:Y:S01]  /*f320*/  R2UR UR21, R6 ;  /* 0x00000000061572ca */ /* 0x000fe200000e0000 */
[----:B------:R-:W-:Y:S01]  /*f330*/  UMOV UR17, 0x10000000 ;  /* 0x1000000000117882 */ /* 0x000fe20000000000 */
[----:B------:R-:W-:Y:S01]  /*f340*/  ISETP.GT.AND P2, PT, R14, 0x1, PT ;  /* 0x000000010e00780c */ /* 0x000fe20003f44270 */
[----:B------:R-:W-:Y:S01]  /*f350*/  UIADD3 UR7, UR7, 0x100, URZ ;  /* 0x0000010007077890 */ /* 0x000fe2000fffe03f */
[----:B------:R-:W-:Y:S01]  /*f360*/  ISETP.NE.AND P1, PT, R3, 0x4, PT ;  /* 0x000000040300780c */ /* 0x000fe20003f25270 */
[----:B------:R-:W-:Y:S01]  /*f370*/  UIADD3 UR19, UR8, 0x4100, URZ ;  /* 0x0000410008137890 */ /* 0x000fe2000fffe03f */
[----:B------:R-:W-:-:S02]  /*f380*/  VIADD R12, R12, 0x20 ;  /* 0x000000200c0c7836 */ /* 0x000fc40000000000 */
[----:B------:R-:W-:Y:S02]  /*f390*/  SEL R5, RZ, 0x1, P1 ;  /* 0x00000001ff057807 */ /* 0x000fe40000800000 */
[----:B------:R-:W-:Y:S01]  /*f3a0*/  UMOV UR8, UR7 ;  /* 0x0000000700087c82 */ /* 0x000fe20008000000 */
[----:B------:R-:W-:Y:S01]  /*f3b0*/  SEL R3, R3, RZ, P1 ;  /* 0x000000ff03037207 */ /* 0x000fe20000800000 */
[----:B------:R0:W-:Y:S01]  /*f3c0*/  UTMALDG.3D [UR8], [UR14], desc[UR16] ;  /* 0x000010080e0075b4 */ /* 0x0001e20008011000 */
[----:B------:R-:W-:Y:S01]  /*f3d0*/  LOP3.LUT R2, R2, R5, RZ, 0x3c, !PT ;  /* 0x0000000502027212 */ /* 0x000fe200078e3cff */
[----:B0-----:R-:W-:Y:S01]  /*f3e0*/  UMOV UR8, UR19 ;  /* 0x0000001300087c82 */ /* 0x001fe20008000000 */
[----:B------:R-:W-:Y:S02]  /*f3f0*/  UMOV UR11, UR21 ;  /* 0x00000015000b7c82 */ /* 0x000fe40008000000 */
[----:B------:R0:W-:Y:S02]  /*f400*/  UTMALDG.3D [UR8], [UR28], desc[UR16] ;  /* 0x000010081c0075b4 */ /* 0x0001e40008011000 */
[----:B0-----:R-:W-:Y:S05]  /*f410*/  @P2 BRA `(.L_x_304) ;  /* 0xfffffffc00442947 */ /* 0x001fea000383ffff */
.L_x_300:
[----:B------:R-:W-:Y:S05]  /*f420*/  BSYNC B1 ;  /* 0x0000000000017941 */ /* 0x000fea0003800000 */
.L_x_299:
[----:B------:R-:W2:Y:S01]  /*f430*/  LDL.LU R15, [R1+0x78] ;  /* 0x00007800010f7983 */ /* 0x000ea20000300800 */
[----:B------:R-:W-:Y:S01]  /*f440*/  LOP3.LUT P5, RZ, R9, 0xff, RZ, 0xc0, !PT ;  /* 0x000000ff09ff7812 */ /* 0x000fe200078ac0ff */
[----:B------:R-:W-:Y:S01]  /*f450*/  VIADD R8, R8, UR20 ;  /* 0x0000001408087c36 */ /* 0x000fe20008000000 */
[----:B------:R-:W-:Y:S01]  /*f460*/  ULDC.64 UR8, c[0x0][0x650] ;  /* 0x0001940000087ab9 */ /* 0x000fe20000000a00 */
[----:B------:R-:W3:Y:S01]  /*f470*/  LDL.LU R13, [R1+0x7c] ;  /* 0x00007c00010d7983 */ /* 0x000ee20000300800 */
[----:B------:R-:W-:Y:S01]  /*f480*/  IMAD.U32 R5, RZ, RZ, UR20 ;  /* 0x00000014ff057e24 */ /* 0x000fe2000f8e00ff */
[----:B------:R-:W-:Y:S01]  /*f490*/  BSSY B1, `(.L_x_305) ;  /* 0x000006f000017945 */ /* 0x000fe20003800000 */
[----:B------:R-:W-:Y:S01]  /*f4a0*/  ISETP.GT.U32.AND P1, PT, R8, 0x3, PT ;  /* 0x000000030800780c */ /* 0x000fe20003f24070 */
[----:B------:R-:W-:Y:S01]  /*f4b0*/  IMAD.MOV.U32 R6, RZ, RZ, -0x1 ;  /* 0xffffffffff067424 */ /* 0x000fe200078e00ff */
[----:B------:R-:W-:Y:S01]  /*f4c0*/  SHF.R.U32.HI R2, RZ, 0x2, R8 ;  /* 0x00000002ff027819 */ /* 0x000fe20000011608 */
[----:B------:R-:W-:Y:S01]  /*f4d0*/  IMAD.MOV.U32 R11, RZ, RZ, -0x1 ;  /* 0xffffffffff0b7424 */ /* 0x000fe200078e00ff */
[----:B------:R-:W-:Y:S01]  /*f4e0*/  ISETP.LT.U32.AND P1, PT, R5, 0x4, P1 ;  /* 0x000000040500780c */ /* 0x000fe20000f21070 */
[----:B------:R-:W-:Y:S01]  /*f4f0*/  IMAD.MOV.U32 R5, RZ, RZ, -0x1 ;  /* 0xffffffffff057424 */ /* 0x000fe200078e00ff */
[----:B------:R-:W-:Y:S01]  /*f500*/  LOP3.LUT R2, R2, 0x1, RZ, 0xc0, !PT ;  /* 0x0000000102027812 */ /* 0x000fe200078ec0ff */
[----:B------:R-:W0:Y:S01]  /*f510*/  @P5 S2R R4, SR_CgaCtaId ;  /* 0x0000000000045919 */ /* 0x000e220000008800 */
[----:B------:R-:W-:-:S02]  /*f520*/  @P5 MOV R3, 0x400 ;  /* 0x0000040000035802 */ /* 0x000fc40000000f00 */
[----:B------:R-:W-:Y:S01]  /*f530*/  ISETP.NE.U32.AND P2, PT, R2, 0x1, PT ;  /* 0x000000010200780c */ /* 0x000fe20003f45070 */
[----:B------:R-:W-:Y:S01]  /*f540*/  IMAD.U32 R2, RZ, RZ, UR20 ;  /* 0x00000014ff027e24 */ /* 0x000fe2000f8e00ff */
[----:B------:R-:W-:Y:S02]  /*f550*/  LOP3.LUT R8, R8, 0x3, RZ, 0xc0, !PT ;  /* 0x0000000308087812 */ /* 0x000fe400078ec0ff */
[----:B------:R-:W-:Y:S02]  /*f560*/  PRMT R9, RZ, 0x7610, R9 ;  /* 0x00007610ff097816 */ /* 0x000fe40000000009 */
[----:B------:R-:W-:-:S04]  /*f570*/  ISETP.GT.U32.AND P2, PT, R2, 0x3, !P2 ;  /* 0x000000030200780c */ /* 0x000fc80005744070 */
[----:B------:R-:W-:Y:S02]  /*f580*/  SEL R2, RZ, 0x1, !P2 ;  /* 0x00000001ff027807 */ /* 0x000fe40005000000 */
[----:B0-----:R-:W-:-:S04]  /*f590*/  @P5 LEA R3, R4, R3, 0x18 ;  /* 0x0000000304035211 */ /* 0x001fc800078ec0ff */
[----:B------:R0:W-:Y:S02]  /*f5a0*/  @P5 SYNCS.ARRIVE.TRANS64.A1T0 RZ, [R3+URZ+0x58], RZ ;  /* 0x000058ff03ff59a7 */ /* 0x0001e4000810003f */
[----:B0-----:R-:W-:-:S04]  /*f5b0*/  SEL R3, RZ, 0x1, !P1 ;  /* 0x00000001ff037807 */ /* 0x001fc80004800000 */
[----:B------:R-:W-:Y:S02]  /*f5c0*/  LOP3.LUT R0, R2, R0, R3, 0x96, !PT ;  /* 0x0000000002007212 */ /* 0x000fe400078e9603 */
[----:B------:R-:W-:Y:S02]  /*f5d0*/  PRMT R2, RZ, 0x7610, R2 ;  /* 0x00007610ff027816 */ /* 0x000fe40000000002 */
[----:B---3--:R-:W-:-:S04]  /*f5e0*/  IADD3 R13, P5, R13, UR22, RZ ;  /* 0x000000160d0d7c10 */ /* 0x008fc8000ffbe0ff */
[----:B--2---:R-:W-:Y:S01]  /*f5f0*/  IADD3.X R15, R15, UR18, RZ, P5, !PT ;  /* 0x000000120f0f7c10 */ /* 0x004fe2000affe4ff */
[----:B------:R0:W-:Y:S01]  /*f600*/  STL [R1+0x7c], R13 ;  /* 0x00007c0d01007387 */ /* 0x0001e20000100800 */
[----:B------:R-:W-:-:S03]  /*f610*/  ISETP.GE.U32.AND P5, PT, R13, UR8, PT ;  /* 0x000000080d007c0c */ /* 0x000fc6000bfa6070 */
[----:B------:R0:W-:Y:S01]  /*f620*/  STL [R1+0x78], R15 ;  /* 0x0000780f01007387 */ /* 0x0001e20000100800 */
[----:B------:R-:W-:-:S13]  /*f630*/  ISETP.GE.U32.AND.EX P1, PT, R15, UR9, PT, P5 ;  /* 0x000000090f007c0c */ /* 0x000fda000bf26150 */
[----:B0-----:R-:W-:Y:S05]  /*f640*/  @P1 BRA `(.L_x_306) ;  /* 0x00000004004c1947 */ /* 0x001fea0003800000 */
[----:B------:R-:W-:Y:S01]  /*f650*/  ULDC.64 UR8, c[0x0][0x628] ;  /* 0x00018a0000087ab9 */ /* 0x000fe20000000a00 */
[----:B------:R-:W0:Y:S01]  /*f660*/  S2R R12, SR_CTAID.X ;  /* 0x00000000000c7919 */ /* 0x000e220000002500 */
[----:B------:R-:W-:Y:S01]  /*f670*/  ISETP.NE.U32.AND P1, PT, RZ, UR8, PT ;  /* 0x00000008ff007c0c */ /* 0x000fe2000bf25070 */
[----:B------:R-:W-:Y:S01]  /*f680*/  ULDC UR10, c[0x0][0x630] ;  /* 0x00018c00000a7ab9 */ /* 0x000fe20000000800 */
[----:B------:R-:W-:Y:S01]  /*f690*/  IMAD.MOV.U32 R2, RZ, RZ, R13 ;  /* 0x000000ffff027224 */ /* 0x000fe200078e000d */
[----:B------:R-:W1:Y:S01]  /*f6a0*/  S2R R10, SR_CTAID.Y ;  /* 0x00000000000a7919 */ /* 0x000e620000002600 */
[----:B------:R-:W-:Y:S01]  /*f6b0*/  ISETP.NE.AND.EX P1, PT, RZ, UR9, PT, P1 ;  /* 0x00000009ff007c0c */ /* 0x000fe2000bf25310 */
[----:B------:R-:W-:-:S12]  /*f6c0*/  IMAD.MOV.U32 R3, RZ, RZ, R15 ;  /* 0x000000ffff037224 */ /* 0x000fd800078e000f */
[----:B------:R-:W-:Y:S05]  /*f6d0*/  @!P1 BRA `(.L_x_307) ;  /* 0x0000000000289947 */ /* 0x000fea0003800000 */
[----:B------:R-:W-:Y:S02]  /*f6e0*/  ULDC UR7, c[0x0][0x634] ;  /* 0x00018d0000077ab9 */ /* 0x000fe40000000800 */
[----:B------:R-:W-:-:S05]  /*f6f0*/  IADD3 R7, P1, R13, UR7, RZ ;  /* 0x000000070d077c10 */ /* 0x000fca000ff3e0ff */
[----:B------:R-:W-:-:S04]  /*f700*/  IMAD.X R11, RZ, RZ, R15, P1 ;  /* 0x000000ffff0b7224 */ /* 0x000fc800008e060f */
[----:B------:R-:W-:-:S04]  /*f710*/  IMAD.WIDE.U32 R4, R11, UR8, RZ ;  /* 0x000000080b047c25 */ /* 0x000fc8000f8e00ff */
[----:B------:R-:W-:-:S04]  /*f720*/  IMAD.WIDE.U32 R4, P1, R7, UR9, R4 ;  /* 0x0000000907047c25 */ /* 0x000fc8000f820004 */
[----:B------:R-:W-:-:S04]  /*f730*/  IMAD.WIDE.U32 R6, R7, UR8, RZ ;  /* 0x0000000807067c25 */ /* 0x000fc8000f8e00ff */
[----:B------:R-:W-:Y:S01]  /*f740*/  IMAD.X R3, RZ, RZ, RZ, P1 ;  /* 0x000000ffff037224 */ /* 0x000fe200008e06ff */
[----:B------:R-:W-:Y:S01]  /*f750*/  IADD3 RZ, P1, R7, R4, RZ ;  /* 0x0000000407ff7210 */ /* 0x000fe20007f3e0ff */
[----:B------:R-:W-:-:S04]  /*f760*/  IMAD.MOV.U32 R2, RZ, RZ, R5 ;  /* 0x000000ffff027224 */ /* 0x000fc800078e0005 */
[----:B------:R-:W-:-:S08]  /*f770*/  IMAD.WIDE.U32.X R2, R11, UR9, R2, P1 ;  /* 0x000000090b027c25 */ /* 0x000fd000088e0402 */
.L_x_307:
[--C-:B------:R-:W-:Y:S01]  /*f780*/  SHF.R.U64 R11, R2, UR10, R3.reuse ;  /* 0x0000000a020b7c19 */ /* 0x100fe20008001203 */
[----:B------:R-:W-:Y:S01]  /*f790*/  ULDC.64 UR8, c[0x0][0x620] ;  /* 0x0001880000087ab9 */ /* 0x000fe20000000a00 */
[----:B------:R-:W-:Y:S01]  /*f7a0*/  SHF.R.U32.HI R2, RZ, UR10, R3 ;  /* 0x0000000aff027c19 */ /* 0x000fe20008011603 */
[----:B------:R-:W-:Y:S01]  /*f7b0*/  IMAD.MOV.U32 R3, RZ, RZ, R15 ;  /* 0x000000ffff037224 */ /* 0x000fe200078e000f */
[----:B------:R-:W-:Y:S01]  /*f7c0*/  IADD3 R5, P1, RZ, -R11, RZ ;  /* 0x8000000bff057210 */ /* 0x000fe20007f3e0ff */
[----:B------:R-:W-:Y:S01]  /*f7d0*/  ULDC UR7, c[0x0][0x150] ;  /* 0x0000540000077ab9 */ /* 0x000fe20000000800 */
[----:B0-----:R-:W-:Y:S01]  /*f7e0*/  I2FP.F32.U32 R6, R12 ;  /* 0x0000000c00067245 */ /* 0x001fe20000201000 */
[----:B------:R-:W0:Y:S01]  /*f7f0*/  LDC R7, c[0x0][0x144] ;  /* 0x00005100ff077b82 */ /* 0x000e220000000800 */
[----:B------:R-:W-:Y:S01]  /*f800*/  ULDC.64 UR10, c[0x0][0x640] ;  /* 0x00019000000a7ab9 */ /* 0x000fe20000000a00 */
[----:B------:R-:W-:Y:S01]  /*f810*/  IMAD.X R2, RZ, RZ, ~R2, P1 ;  /* 0x000000ffff027224 */ /* 0x000fe200008e0e02 */
[----:B------:R-:W-:Y:S01]  /*f820*/  ISETP.NE.U32.AND P1, PT, RZ, UR10, PT ;  /* 0x0000000aff007c0c */ /* 0x000fe2000bf25070 */
[----:B------:R-:W-:Y:S01]  /*f830*/  FMUL R6, R6, UR7 ;  /* 0x0000000706067c20 */ /* 0x000fe20008400000 */
[----:B------:R-:W-:Y:S01]  /*f840*/  ULDC UR7, c[0x0][0x618] ;  /* 0x0001860000077ab9 */ /* 0x000fe20000000800 */
[----:B------:R-:W-:Y:S01]  /*f850*/  IMAD R4, R2, UR8, RZ ;  /* 0x0000000802047c24 */ /* 0x000fe2000f8e02ff */
[----:B------:R-:W-:Y:S01]  /*f860*/  ISETP.NE.AND.EX P1, PT, RZ, UR11, PT, P1 ;  /* 0x0000000bff007c0c */ /* 0x000fe2000bf25310 */
[----:B------:R-:W-:Y:S01]  /*f870*/  IMAD.MOV.U32 R2, RZ, RZ, R13 ;  /* 0x000000ffff027224 */ /* 0x000fe200078e000d */
[----:B------:R-:W2:Y:S01]  /*f880*/  LDC R15, c[0x0][0x148] ;  /* 0x00005200ff0f7b82 */ /* 0x000ea20000000800 */
[----:B------:R-:W3:Y:S02]  /*f890*/  F2I.U32.TRUNC.NTZ R6, R6 ;  /* 0x0000000600067305 */ /* 0x000ee4000020f000 */
[----:B------:R-:W-:Y:S01]  /*f8a0*/  IMAD.WIDE.U32 R2, R5, UR8, R2 ;  /* 0x0000000805027c25 */ /* 0x000fe2000f8e0002 */
[----:B------:R-:W-:-:S03]  /*f8b0*/  ULDC UR8, c[0x0][0x154] ;  /* 0x0000550000087ab9 */ /* 0x000fc60000000800 */
[----:B------:R-:W-:Y:S01]  /*f8c0*/  IMAD R5, R5, UR9, R4 ;  /* 0x0000000905057c24 */ /* 0x000fe2000f8e0204 */
[----:B------:R-:W-:-:S03]  /*f8d0*/  ULDC UR9, c[0x0][0x608] ;  /* 0x0001820000097ab9 */ /* 0x000fc60000000800 */
[----:B------:R-:W-:-:S05]  /*f8e0*/  IMAD.IADD R3, R3, 0x1, R5 ;  /* 0x0000000103037824 */ /* 0x000fca00078e0205 */
[----:B------:R-:W-:Y:S01]  /*f8f0*/  SHF.R.U64 R13, R2, UR7, R3 ;  /* 0x00000007020d7c19 */ /* 0x000fe20008001203 */
[----:B---3--:R-:W-:Y:S01]  /*f900*/  IMAD.MOV R6, RZ, RZ, -R6 ;  /* 0x000000ffff067224 */ /* 0x008fe200078e0a06 */
[----:B-1----:R-:W-:-:S03]  /*f910*/  I2FP.F32.U32 R2, R10 ;  /* 0x0000000a00027245 */ /* 0x002fc60000201000 */
[----:B0-----:R-:W-:Y:S02]  /*f920*/  IMAD R19, R7, R6, R12 ;  /* 0x0000000607137224 */ /* 0x001fe400078e020c */
[----:B------:R-:W-:Y:S01]  /*f930*/  FMUL R4, R2, UR8 ;  /* 0x0000000802047c20 */ /* 0x000fe20008400000 */
[----:B------:R-:W-:Y:S01]  /*f940*/  SHF.R.U32.HI R2, RZ, UR7, R3 ;  /* 0x00000007ff027c19 */ /* 0x000fe20008011603 */
[----:B------:R-:W-:Y:S02]  /*f950*/  ULDC UR7, c[0x0][0x658] ;  /* 0x0001960000077ab9 */ /* 0x000fe40000000800 */
[----:B------:R0:W1:Y:S01]  /*f960*/  F2I.U32.TRUNC.NTZ R18, R4 ;  /* 0x0000000400127305 */ /* 0x000062000020f000 */
[--C-:B------:R-:W-:Y:S02]  /*f970*/  SHF.R.U64 R16, R13, UR9, R2.reuse ;  /* 0x000000090d107c19 */ /* 0x100fe40008001202 */
[----:B------:R-:W-:-:S04]  /*f980*/  SHF.R.U32.HI R3, RZ, UR9, R2 ;  /* 0x00000009ff037c19 */ /* 0x000fc80008011602 */
[--C-:B------:R-:W-:Y:S02]  /*f990*/  SHF.R.U64 R14, R16, UR7, R3.reuse ;  /* 0x00000007100e7c19 */ /* 0x100fe40008001203 */
[----:B------:R-:W-:-:S03]  /*f9a0*/  SHF.R.U32.HI R3, RZ, UR7, R3 ;  /* 0x00000007ff037c19 */ /* 0x000fc60008011603 */
[----:B------:R-:W-:Y:S01]  /*f9b0*/  IMAD.MOV.U32 R2, RZ, RZ, R14 ;  /* 0x000000ffff027224 */ /* 0x000fe200078e000e */
[----:B0-2---:R-:W-:Y:S06]  /*f9c0*/  @!P1 BRA `(.L_x_308) ;  /* 0x0000000000289947 */ /* 0x005fec0003800000 */
        /* <DEDUP_REMOVED lines=10> */
.L_x_308:
[----:B------:R-:W-:Y:S01]  /*fa70*/  ULDC UR7, c[0x0][0x648] ;  /* 0x0001920000077ab9 */ /* 0x000fe20000000800 */
[----:B-1----:R-:W-:Y:S01]  /*fa80*/  IMAD.MOV R18, RZ, RZ, -R18 ;  /* 0x000000ffff127224 */ /* 0x002fe200078e0a12 */
[----:B------:R-:W-:Y:S01]  /*fa90*/  SHF.R.U64 R3, R2, UR7, R3 ;  /* 0x0000000702037c19 */ /* 0x000fe20008001203 */
[----:B------:R-:W-:Y:S01]  /*faa0*/  ULDC UR7, c[0x0][0x638] ;  /* 0x00018e0000077ab9 */ /* 0x000fe20000000800 */
[----:B------:R-:W-:Y:S01]  /*fab0*/  LOP3.LUT R2, R16, UR6, RZ, 0xc0, !PT ;  /* 0x0000000610027c12 */ /* 0x000fe2000f8ec0ff */
[----:B------:R-:W-:Y:S01]  /*fac0*/  @P3 IMAD R19, R15, R18, R10 ;  /* 0x000000120f133224 */ /* 0x000fe200078e020a */
[----:B------:R-:W-:Y:S01]  /*fad0*/  LOP3.LUT R13, R13, UR4, RZ, 0xc0, !PT ;  /* 0x000000040d0d7c12 */ /* 0x000fe2000f8ec0ff */
[----:B------:R-:W-:Y:S01]  /*fae0*/  IMAD.MOV R5, RZ, RZ, -R3 ;  /* 0x000000ffff057224 */ /* 0x000fe200078e0a03 */
[----:B------:R-:W-:Y:S01]  /*faf0*/  ULDC UR8, c[0x0][0x610] ;  /* 0x0001840000087ab9 */ /* 0x000fe20000000800 */
[----:B------:R-:W-:Y:S02]  /*fb00*/  IMAD R2, R3, UR5, R2 ;  /* 0x0000000503027c24 */ /* 0x000fe4000f8e0202 */
[----:B------:R-:W-:Y:S01]  /*fb10*/  IMAD R14, R5, UR7, R14 ;  /* 0x00000007050e7c24 */ /* 0x000fe2000f8e020e */
[----:B------:R-:W-:Y:S01]  /*fb20*/  ULDC UR7, c[0x0][0x600] ;  /* 0x0001800000077ab9 */ /* 0x000fe20000000800 */
[----:B------:R-:W-:-:S02]  /*fb30*/  IMAD R5, R2, UR8, R19 ;  /* 0x0000000802057c24 */ /* 0x000fc4000f8e0213 */
[----:B------:R-:W-:Y:S02]  /*fb40*/  IMAD R14, R14, UR7, R13 ;  /* 0x000000070e0e7c24 */ /* 0x000fe4000f8e020d */
[----:B------:R-:W-:-:S03]  /*fb50*/  IMAD.MOV.U32 R2, RZ, RZ, 0x1 ;  /* 0x00000001ff027424 */ /* 0x000fc600078e00ff */
[----:B------:R-:W-:Y:S02]  /*fb60*/  SEL R6, R14, R5, !P3 ;  /* 0x000000050e067207 */ /* 0x000fe40005800000 */
[----:B------:R-:W-:-:S07]  /*fb70*/  SEL R5, R5, R14, !P3 ;  /* 0x0000000e05057207 */ /* 0x000fce0005800000 */
.L_x_306:
[----:B------:R-:W-:Y:S05]  /*fb80*/  BSYNC B1 ;  /* 0x0000000000017941 */ /* 0x000fea0003800000 */
.L_x_305:
[----:B------:R-:W-:-:S13]  /*fb90*/  LOP3.LUT P1, RZ, R2, 0xff, RZ, 0xc0, !PT ;  /* 0x000000ff02ff7812 */ /* 0x000fda000782c0ff */
[----:B------:R-:W-:Y:S05]  /*fba0*/  @P1 BRA `(.L_x_309) ;  /* 0xfffffff4002c1947 */ /* 0x000fea000383ffff */
[----:B------:R-:W-:Y:S05]  /*fbb0*/  BSYNC B0 ;  /* 0x0000000000007941 */ /* 0x000fea0003800000 */
.L_x_297:
[----:B------:R-:W-:-:S03]  /*fbc0*/  UMOV UR7, 0xffffffff ;  /* 0xffffffff00077882 */ /* 0x000fc60000000000 */
[----:B------:R-:W-:Y:S05]  /*fbd0*/  BRA.DIV UR7, `(.L_x_310) ;  /* 0x0000000607287947 */ /* 0x000fea000b800000 */
[----:B------:R-:W-:-:S13]  /*fbe0*/  ELECT P0, URZ, PT ;  /* 0x00000000003f782f */ /* 0x000fda0003800000 */
.L_x_324:
[----:B------:R-:W-:Y:S04]  /*fbf0*/  BSSY B0, `(.L_x_311) ;  /* 0x000002c000007945 */ /* 0x000fe80003800000 */
[----:B------:R-:W-:Y:S05]  /*fc00*/  @!P0 BRA `(.L_x_312) ;  /* 0x0000000000a88947 */ /* 0x000fea0003800000 */
[----:B------:R-:W-:-:S04]  /*fc10*/  ULOP3.LUT UR7, UR13, 0x2, URZ, 0xfc, !UPT ;  /* 0x000000020d077892 */ /* 0x000fc8000f8efc3f */
[----:B------:R-:W-:-:S06]  /*fc20*/  UISETP.NE.AND UP0, UPT, UR7, 0x3, UPT ;  /* 0x000000030700788c */ /* 0x000fcc000bf05270 */
[----:B------:R-:W-:-:S13]  /*fc30*/  PLOP3.LUT P0, PT, PT, PT, UP0, 0x80, 0x0 ;  /* 0x000000000000781c */ /* 0x000fda0003f0f008 */
[----:B------:R-:W-:Y:S05]  /*fc40*/  @!P0 BRA `(.L_x_313) ;  /* 0x0000000000048947 */ /* 0x000fea0003800000 */
[----:B------:R-:W-:Y:S01]  /*fc50*/  BPT.TRAP 0x1 ;  /* 0x000000040000795c */ /* 0x000fe20000300000 */
.L_x_313:
[----:B------:R-:W0:Y:S01]  /*fc60*/  S2R R3, SR_CgaCtaId ;  /* 0x0000000000037919 */ /* 0x000e220000008800 */
[----:B------:R-:W-:-:S04]  /*fc70*/  MOV R2, 0x400 ;  /* 0x0000040000027802 */ /* 0x000fc80000000f00 */
[----:B0-----:R-:W-:Y:S02]  /*fc80*/  LEA R3, R3, R2, 0x18 ;  /* 0x0000000203037211 */ /* 0x001fe400078ec0ff */
[----:B------:R-:W-:-:S03]  /*fc90*/  SHF.L.U32 R2, R0, 0x1f, RZ ;  /* 0x0000001f00027819 */ /* 0x000fc600000006ff */
[----:B------:R-:W-:-:S04]  /*fca0*/  VIADD R3, R3, 0x20 ;  /* 0x0000002003037836 */ /* 0x000fc80000000000 */
[C---:B------:R-:W-:Y:S02]  /*fcb0*/  IMAD R7, R8.reuse, 0x8, R3 ;  /* 0x0000000808077824 */ /* 0x040fe400078e0203 */
[----:B------:R-:W-:Y:S02]  /*fcc0*/  VIADD R8, R8, 0x1 ;  /* 0x0000000108087836 */ /* 0x000fe40000000000 */
[----:B------:R-:W0:Y:S03]  /*fcd0*/  SYNCS.PHASECHK.TRANS64.TRYWAIT P0, [R7+URZ], R2 ;  /* 0x00000002070075a7 */ /* 0x000e26000800017f */
[----:B------:R-:W-:-:S04]  /*fce0*/  ISETP.NE.AND P1, PT, R8, 0x4, PT ;  /* 0x000000040800780c */ /* 0x000fc80003f25270 */
[----:B------:R-:W-:Y:S02]  /*fcf0*/  SEL R5, RZ, 0x1, P1 ;  /* 0x00000001ff057807 */ /* 0x000fe40000800000 */
[----:B------:R-:W-:Y:S02]  /*fd00*/  SEL R8, R8, RZ, P1 ;  /* 0x000000ff08087207 */ /* 0x000fe40000800000 */
[----:B------:R-:W-:-:S03]  /*fd10*/  LOP3.LUT R5, R0, R5, RZ, 0x3c, !PT ;  /* 0x0000000500057212 */ /* 0x000fc600078e3cff */
[----:B------:R-:W-:Y:S01]  /*fd20*/  IMAD R9, R8, 0x8, R3 ;  /* 0x0000000808097824 */ /* 0x000fe200078e0203 */
[----:B------:R-:W-:Y:S01]  /*fd30*/  SHF.L.U32 R4, R5, 0x1f, RZ ;  /* 0x0000001f05047819 */ /* 0x000fe200000006ff */
[----:B0-----:R-:W-:Y:S06]  /*fd40*/  @!P0 BRA `(.L_x_314) ;  /* 0x0000000000f08947 */ /* 0x001fec0003800000 */
.L_x_325:
[----:B------:R-:W1:Y:S01]  /*fd50*/  SYNCS.PHASECHK.TRANS64.TRYWAIT P0, [R9+URZ], R4 ;  /* 0x00000004090075a7 */ /* 0x000e62000800017f */
[----:B------:R-:W-:-:S05]  /*fd60*/  VIADD R0, R8, 0x1 ;  /* 0x0000000108007836 */ /* 0x000fca0000000000 */
[----:B------:R-:W-:-:S04]  /*fd70*/  ISETP.NE.AND P1, PT, R0, 0x4, PT ;  /* 0x000000040000780c */ /* 0x000fc80003f25270 */
[----:B0-----:R-:W-:Y:S02]  /*fd80*/  SEL R2, RZ, 0x1, P1 ;  /* 0x00000001ff027807 */ /* 0x001fe40000800000 */
[----:B------:R-:W-:Y:S02]  /*fd90*/  SEL R0, R0, RZ, P1 ;  /* 0x000000ff00007207 */ /* 0x000fe40000800000 */
[----:B------:R-:W-:-:S03]  /*fda0*/  LOP3.LUT R7, R5, R2, RZ, 0x3c, !PT ;  /* 0x0000000205077212 */ /* 0x000fc600078e3cff */
[----:B------:R-:W-:Y:S01]  /*fdb0*/  IMAD R6, R0, 0x8, R3 ;  /* 0x0000000800067824 */ /* 0x000fe200078e0203 */
[----:B------:R-:W-:Y:S01]  /*fdc0*/  SHF.L.U32 R5, R7, 0x1f, RZ ;  /* 0x0000001f07057819 */ /* 0x000fe200000006ff */
[----:B-1----:R-:W-:Y:S06]  /*fdd0*/  @!P0 BRA `(.L_x_315) ;  /* 0x0000000000e08947 */ /* 0x002fec0003800000 */
.L_x_326:
[----:B------:R-:W1:Y:S01]  /*fde0*/  SYNCS.PHASECHK.TRANS64.TRYWAIT P0, [R6+URZ], R5 ;  /* 0x00000005060075a7 */ /* 0x000e62000800017f */
[----:B------:R-:W-:-:S05]  /*fdf0*/  VIADD R0, R0, 0x1 ;  /* 0x0000000100007836 */ /* 0x000fca0000000000 */
[----:B------:R-:W-:-:S04]  /*fe00*/  ISETP.NE.AND P1, PT, R0, 0x4, PT ;  /* 0x000000040000780c */ /* 0x000fc80003f25270 */
[----:B------:R-:W-:Y:S02]  /*fe10*/  SEL R2, RZ, 0x1, P1 ;  /* 0x00000001ff027807 */ /* 0x000fe40000800000 */
[----:B------:R-:W-:Y:S02]  /*fe20*/  SEL R0, R0, RZ, P1 ;  /* 0x000000ff00007207 */ /* 0x000fe40000800000 */
[----:B------:R-:W-:Y:S01]  /*fe30*/  LOP3.LUT R2, R7, R2, RZ, 0x3c, !PT ;  /* 0x0000000207027212 */ /* 0x000fe200078e3cff */
[----:B-1----:R-:W-:Y:S06]  /*fe40*/  @!P0 BRA `(.L_x_316) ;  /* 0x0000000000d88947 */ /* 0x002fec0003800000 */
.L_x_327:
[----:B------:R-:W-:Y:S01]  /*fe50*/  IMAD R3, R0, 0x8, R3 ;  /* 0x0000000800037824 */ /* 0x000fe200078e0203 */
[----:B------:R-:W-:-:S07]  /*fe60*/  SHF.L.U32 R0, R2, 0x1f, RZ ;  /* 0x0000001f02007819 */ /* 0x000fce00000006ff */
.L_x_317:
[----:B--2---:R2:W3:Y:S02]  /*fe70*/  SYNCS.PHASECHK.TRANS64.TRYWAIT P0, [R3+URZ], R0 ;  /* 0x00000000030075a7 */ /* 0x0044e4000800017f */
[----:B---3--:R-:W-:Y:S05]  /*fe80*/  @!P0 NANOSLEEP.SYNCS 0x989680 ;  /* 0x009896800000895d */ /* 0x008fea0003900000 */
[----:B------:R-:W3:Y:S02]  /*fe90*/  @!P0 SYNCS.PHASECHK.TRANS64 P0, [R3+URZ], R0 ;  /* 0x00000000030085a7 */ /* 0x000ee4000800007f */
[----:B---3--:R-:W-:Y:S05]  /*fea0*/  @!P0 BRA `(.L_x_317) ;  /* 0xfffffffc00f08947 */ /* 0x008fea000383ffff */
.L_x_312:
[----:B------:R-:W-:Y:S05]  /*feb0*/  BSYNC B0 ;  /* 0x0000000000007941 */ /* 0x000fea0003800000 */
.L_x_311:
[----:B------:R-:W-:Y:S05]  /*fec0*/  EXIT ;  /* 0x000000000000794d */ /* 0x000fea0003800000 */
.L_x_17:
[----:B-1----:R-:W-:-:S04]  /*fed0*/  IMAD.U32 R3, RZ, RZ, UR6 ;  /* 0x00000006ff037e24 */ /* 0x002fc8000f8e00ff */
[----:B------:R1:W2:Y:S03]  /*fee0*/  SYNCS.PHASECHK.TRANS64.TRYWAIT P0, [R3+URZ], R0 ;  /* 0x00000000030075a7 */ /* 0x0002a6000800017f */
[----:B--2---:R-:W-:Y:S05]  /*fef0*/  @!P0 NANOSLEEP.SYNCS 0x989680 ;  /* 0x009896800000895d */ /* 0x004fea0003900000 */
[----:B------:R-:W2:Y:S02]  /*ff00*/  @!P0 SYNCS.PHASECHK.TRANS64 P0, [R3+URZ], R0 ;  /* 0x00000000030085a7 */ /* 0x000ea4000800007f */
[----:B--2---:R-:W-:Y:S05]  /*ff10*/  @!P0 BRA `(.L_x_17) ;  /* 0xfffffffc00ec8947 */ /* 0x004fea000383ffff */
[----:B------:R-:W-:Y:S05]  /*ff20*/  BRA `(.L_x_16) ;  /* 0xffffff1c000c7947 */ /* 0x000fea000383ffff */
.L_x_23:
[----:B-----5:R1:W-:Y:S02]  /*ff30*/  STL [R1+0x88], R0 ;  /* 0x0000880001007387 */ /* 0x0203e40000100800 */
[----:B-1----:R-:W-:-:S04]  /*ff40*/  IMAD.U32 R0, RZ, RZ, UR9 ;  /* 0x00000009ff007e24 */ /* 0x002fc8000f8e00ff */
[----:B------:R1:W3:Y:S03]  /*ff50*/  SYNCS.PHASECHK.TRANS64.TRYWAIT P0, [R0+URZ], R229 ;  /* 0x000000e5000075a7 */ /* 0x0002e6000800017f */
[----:B---3--:R-:W-:Y:S05]  /*ff60*/  @!P0 NANOSLEEP.SYNCS 0x989680 ;  /* 0x009896800000895d */ /* 0x008fea0003900000 */
[----:B------:R1:W3:Y:S02]  /*ff70*/  @!P0 SYNCS.PHASECHK.TRANS64 P0, [R0+URZ], R229 ;  /* 0x000000e5000085a7 */ /* 0x0002e4000800007f */
[----:B-1----:R1:W5:Y:S02]  /*ff80*/  LDL.LU R0, [R1+0x88] ;  /* 0x0000880001007983 */ /* 0x0023640000300800 */
[----:B-1-3--:R-:W-:Y:S05]  /*ff90*/  @!P0 BRA `(.L_x_23) ;  /* 0xfffffffc00e48947 */ /* 0x00afea000383ffff */
[----:B------:R-:W-:Y:S05]  /*ffa0*/  BRA `(.L_x_22) ;  /* 0xffffff2c006c7947 */ /* 0x000fea000383ffff */
.L_x_298:
[----:B------:R-:W-:Y:S01]  /*ffb0*/  BSSY B1, `(.L_x_318) ;  /* 0x0000006000017945 */ /* 0x000fe20003800000 */
[----:B------:R-:W-:-:S07]  /*ffc0*/  IMAD.MOV.U32 R2, RZ, RZ, -0x1 ;  /* 0xffffffffff027424 */ /* 0x000fce00078e00ff */
[----:B------:R-:W-:Y:S05]  /*ffd0*/  WARPSYNC.COLLECTIVE R2, `(.L_x_319) ;  /* 0x00000000020c7348 */ /* 0x000fea0003c00000 */
[----:B------:R-:W-:Y:S02]  /*ffe0*/  ELECT P1, UR62, PT ;  /* 0x00000000003e782f */ /* 0x000fe40003820000 */
[----:B------:R-:W-:Y:S01]  /*fff0*/  MOV R2, UR62 ;  /* 0x0000003e00027c02 */ /* 0x000fe20008000f00 */
[----:B------:R-:W-:Y:S10]  /*10000*/  ENDCOLLECTIVE ;  /* 0x000000000000791b */ /* 0x000ff40003800000 */
.L_x_319:
[----:B------:R-:W-:Y:S05]  /*10010*/  BSYNC B1 ;  /* 0x0000000000017941 */ /* 0x000fea0003800000 */
.L_x_318:
[----:B------:R-:W-:Y:S05]  /*10020*/  BRA `(.L_x_320) ;  /* 0xfffffff000187947 */ /* 0x000fea000383ffff */
.L_x_301:
[----:B-1----:R1:W2:Y:S02]  /*10030*/  SYNCS.PHASECHK.TRANS64.TRYWAIT P1, [R13+URZ+0x20], R4 ;  /* 0x000020040d0075a7 */ /* 0x0022a4000802017f */
[----:B--2---:R-:W-:Y:S05]  /*10040*/  @!P1 NANOSLEEP.SYNCS 0x989680 ;  /* 0x009896800000995d */ /* 0x004fea0003900000 */
[----:B------:R-:W2:Y:S02]  /*10050*/  @!P1 SYNCS.PHASECHK.TRANS64 P1, [R13+URZ+0x20], R4 ;  /* 0x000020040d0095a7 */ /* 0x000ea4000802007f */
[----:B--2---:R-:W-:Y:S05]  /*10060*/  @!P1 BRA `(.L_x_301) ;  /* 0xfffffffc00f09947 */ /* 0x004fea000383ffff */
[----:B------:R-:W-:Y:S05]  /*10070*/  BRA `(.L_x_321) ;  /* 0xfffffff0004c7947 */ /* 0x000fea000383ffff */
.L_x_310:
[----:B------:R-:W-:Y:S01]  /*10080*/  BSSY B0, `(.L_x_322) ;  /* 0x0000006000007945 */ /* 0x000fe20003800000 */
[----:B------:R-:W-:-:S07]  /*10090*/  IMAD.MOV.U32 R2, RZ, RZ, -0x1 ;  /* 0xffffffffff027424 */ /* 0x000fce00078e00ff */
[----:B------:R-:W-:Y:S05]  /*100a0*/  WARPSYNC.COLLECTIVE R2, `(.L_x_323) ;  /* 0x00000000020c7348 */ /* 0x000fea0003c00000 */
[----:B------:R-:W-:Y:S02]  /*100b0*/  ELECT P1, UR62, PT ;  /* 0x00000000003e782f */ /* 0x000fe40003820000 */
[----:B------:R-:W-:Y:S01]  /*100c0*/  MOV R2, UR62 ;  /* 0x0000003e00027c02 */ /* 0x000fe20008000f00 */
[----:B------:R-:W-:Y:S10]  /*100d0*/  ENDCOLLECTIVE ;  /* 0x000000000000791b */ /* 0x000ff40003800000 */
.L_x_323:
[----:B------:R-:W-:Y:S05]  /*100e0*/  BSYNC B0 ;  /* 0x0000000000007941 */ /* 0x000fea0003800000 */
.L_x_322:
[----:B------:R-:W-:Y:S01]  /*100f0*/  PLOP3.LUT P0, PT, P1, PT, PT, 0x80, 0x0 ;  /* 0x000000000000781c */ /* 0x000fe20000f0f070 */
[----:B------:R-:W-:-:S12]  /*10100*/  BRA `(.L_x_324) ;  /* 0xfffffff800b87947 */ /* 0x000fd8000383ffff */
.L_x_314:
[----:B0-----:R0:W1:Y:S02]  /*10110*/  SYNCS.PHASECHK.TRANS64.TRYWAIT P0, [R7+URZ], R2 ;  /* 0x00000002070075a7 */ /* 0x001064000800017f */
[----:B-1----:R-:W-:Y:S05]  /*10120*/  @!P0 NANOSLEEP.SYNCS 0x989680 ;  /* 0x009896800000895d */ /* 0x002fea0003900000 */
[----:B------:R-:W1:Y:S02]  /*10130*/  @!P0 SYNCS.PHASECHK.TRANS64 P0, [R7+URZ], R2 ;  /* 0x00000002070085a7 */ /* 0x000e64000800007f */
[----:B-1----:R-:W-:Y:S05]  /*10140*/  @!P0 BRA `(.L_x_314) ;  /* 0xfffffffc00f08947 */ /* 0x002fea000383ffff */
[----:B------:R-:W-:Y:S05]  /*10150*/  BRA `(.L_x_325) ;  /* 0xfffffff800fc7947 */ /* 0x000fea000383ffff */
.L_x_315:
[----:B0-----:R0:W1:Y:S02]  /*10160*/  SYNCS.PHASECHK.TRANS64.TRYWAIT P0, [R9+URZ], R4 ;  /* 0x00000004090075a7 */ /* 0x001064000800017f */
[----:B-1----:R-:W-:Y:S05]  /*10170*/  @!P0 NANOSLEEP.SYNCS 0x989680 ;  /* 0x009896800000895d */ /* 0x002fea0003900000 */
[----:B------:R-:W1:Y:S02]  /*10180*/  @!P0 SYNCS.PHASECHK.TRANS64 P0, [R9+URZ], R4 ;  /* 0x00000004090085a7 */ /* 0x000e64000800007f */
[----:B-1----:R-:W-:Y:S05]  /*10190*/  @!P0 BRA `(.L_x_315) ;  /* 0xfffffffc00f08947 */ /* 0x002fea000383ffff */
[----:B------:R-:W-:Y:S05]  /*101a0*/  BRA `(.L_x_326) ;  /* 0xfffffffc000c7947 */ /* 0x000fea000383ffff */
.L_x_316:
[----:B-1----:R1:W2:Y:S02]  /*101b0*/  SYNCS.PHASECHK.TRANS64.TRYWAIT P0, [R6+URZ], R5 ;  /* 0x00000005060075a7 */ /* 0x0022a4000800017f */
[----:B--2---:R-:W-:Y:S05]  /*101c0*/  @!P0 NANOSLEEP.SYNCS 0x989680 ;  /* 0x009896800000895d */ /* 0x004fea0003900000 */
[----:B------:R-:W2:Y:S02]  /*101d0*/  @!P0 SYNCS.PHASECHK.TRANS64 P0, [R6+URZ], R5 ;  /* 0x00000005060085a7 */ /* 0x000ea4000800007f */
[----:B--2---:R-:W-:Y:S05]  /*101e0*/  @!P0 BRA `(.L_x_316) ;  /* 0xfffffffc00f08947 */ /* 0x004fea000383ffff */
[----:B------:R-:W-:Y:S05]  /*101f0*/  BRA `(.L_x_327) ;  /* 0xfffffffc00147947 */ /* 0x000fea000383ffff */
.L_x_328:
[----:B------:R-:W-:-:S00]  /*10200*/  BRA `(.L_x_328) ;  /* 0xfffffffc00fc7947 */ /* 0x000fc0000383ffff */
[----:B------:R-:W-:-:S00]  /*10210*/  NOP ;  /* 0x0000000000007918 */ /* 0x000fc00000000000 */
        /* <DEDUP_REMOVED lines=14> */
.L_x_329:


//--------------------- .nv.shared._ZN7cutlass13device_kernelINS_4gemm6kernel13GemmUniversalIN4cute5tupleIJiiiiEEENS1_10collective13CollectiveMmaINS1_37MainloopSm90TmaGmmaWarpSpecializedFP8ILi4ENS5_IJNS4_1CILi1EEESB_SB_EEENS1_35KernelTmaWarpSpecializedCooperativeEEENS5_IJNSA_ILi128EEENSA_ILi256EEENSA_ILi32EEEEEENS_12float_e4m3_tENS5_IJlSB_lEEESJ_SK_NS4_8TiledMMAINS4_8MMA_AtomIJNS4_4SM904GMMA31MMA_64x256x32_F32E4M3E4M3_SS_TNILNSO_7ScaleInE1ELSQ_1EEEEEENS4_6LayoutINS5_IJNSA_ILi2EEESB_SB_EEENS5_IJSB_NSA_ILi0EEESW_EEEEENS5_IJNS4_10UnderscoreESZ_SZ_EEEEENS4_13SM90_TMA_LOADENS4_14ComposedLayoutINS4_7SwizzleILi1ELi4ELi3EEENS4_18smem_ptr_flag_bitsILi8EEENST_INS5_IJNSA_ILi8EEESH_EEENS5_IJSH_SB_EEEEEEEvNS4_8identityES12_S1C_vS1D_EENS_8epilogue10collective6detail29Sm90TmaWarpSpecializedAdapterINS1G_15DefaultEpilogueISJ_SK_SK_NS1F_6thread17LinearCombinationISJ_Li1EffLNS1K_9ScaleType4KindE0ELNS_15FloatRoundStyleE2ESJ_EENS1_15EpilogueDefaultEEEEEvvEEEEvNT_6ParamsE --------------------------
	.section	.nv.shared._ZN7cutlass13device_kernelINS_4gemm6kernel13GemmUniversalIN4cute5tupleIJiiiiEEENS1_10collective13CollectiveMmaINS1_37MainloopSm90TmaGmmaWarpSpecializedFP8ILi4ENS5_IJNS4_1CILi1EEESB_SB_EEENS1_35KernelTmaWarpSpecializedCooperativeEEENS5_IJNSA_ILi128EEENSA_ILi256EEENSA_ILi32EEEEEENS_12float_e4m3_tENS5_IJlSB_lEEESJ_SK_NS4_8TiledMMAINS4_8MMA_AtomIJNS4_4SM904GMMA31MMA_64x256x32_F32E4M3E4M3_SS_TNILNSO_7ScaleInE1ELSQ_1EEEEEENS4_6LayoutINS5_IJNSA_ILi2EEESB_SB_EEENS5_IJSB_NSA_ILi0EEESW_EEEEENS5_IJNS4_10UnderscoreESZ_SZ_EEEEENS4_13SM90_TMA_LOADENS4_14ComposedLayoutINS4_7SwizzleILi1ELi4ELi3EEENS4_18smem_ptr_flag_bitsILi8EEENST_INS5_IJNSA_ILi8EEESH_EEENS5_IJSH_SB_EEEEEEEvNS4_8identityES12_S1C_vS1D_EENS_8epilogue10collective6detail29Sm90TmaWarpSpecializedAdapterINS1G_15DefaultEpilogueISJ_SK_SK_NS1F_6thread17LinearCombinationISJ_Li1EffLNS1K_9ScaleType4KindE0ELNS_15FloatRoundStyleE2ESJ_EENS1_15EpilogueDefaultEEEEEvvEEEEvNT_6ParamsE,"aw",@nobits
	.sectionflags	@""
	.align	16
	.zero		1024


//--------------------- .nv.shared.reserved.0     --------------------------
	.section	.nv.shared.reserved.0,"aw",@nobits
	.weak		__nv_reservedSMEM_offset_0_alias
	.size		__nv_reservedSMEM_offset_0_alias, 0, 0
	.other		__nv_reservedSMEM_offset_0_alias,@"STO_CUDA_RESERVED_SHARED STV_DEFAULT"
__nv_reservedSMEM_offset_0_alias:
	.zero		0


//--------------------- .nv.global                --------------------------
	.section	.nv.global,"aw",@nobits
.nv.global:
	.type		_ZN40_INTERNAL_8691c442_4_k_cu_14a77a5b_266054cute1_E,@object
	.size		_ZN40_INTERNAL_8691c442_4_k_cu_14a77a5b_266054cute1_E,(_ZN40_INTERNAL_8691c442_4_k_cu_14a77a5b_266054cuda3std3__45__cpo6cbeginE - _ZN40_INTERNAL_8691c442_4_k_cu_14a77a5b_266054cute1_E)
_ZN40_INTERNAL_8691c442_4_k_cu_14a77a5b_266054cute1_E:
	.zero		1
	.type		_ZN40_INTERNAL_8691c442_4_k_cu_14a77a5b_266054cuda3std3__45__cpo6cbeginE,@object
	.size		_ZN40_INTERNAL_8691c442_4_k_cu_14a77a5b_266054cuda3std3__45__cpo6cbeginE,(_ZN40_INTERNAL_8691c442_4_k_cu_14a77a5b_266054cuda3std3__48in_placeE - _ZN40_INTERNAL_8691c442_4_k_cu_14a77a5b_266054cuda3std3__45__cpo6cbeginE)
_ZN40_INTERNAL_8691c442_4_k_cu_14a77a5b_266054cuda3std3__45__cpo6cbeginE:
	.zero		1
	.type		_ZN40_INTERNAL_8691c442_4_k_cu_14a77a5b_266054cuda3std3__48in_placeE,@object
	.size		_ZN40_INTERNAL_8691c442_4_k_cu_14a77a5b_266054cuda3std3__48in_placeE,(_ZN40_INTERNAL_8691c442_4_k_cu_14a77a5b_266054cuda3std6ranges3__45__cpo9iter_moveE - _ZN40_INTERNAL_8691c442_4_k_cu_14a77a5b_266054cuda3std3__48in_placeE)
_ZN40_INTERNAL_8691c442_4_k_cu_14a77a5b_266054cuda3std3__48in_placeE:
	.zero		1
	.type		_ZN40_INTERNAL_8691c442_4_k_cu_14a77a5b_266054cuda3std6ranges3__45__cpo9iter_moveE,@object
	.size		_ZN40_INTERNAL_8691c442_4_k_cu_14a77a5b_266054cuda3std6ranges3__45__cpo9iter_moveE,(_ZN40_INTERNAL_8691c442_4_k_cu_14a77a5b_266054cuda3std3__45__cpo5beginE - _ZN40_INTERNAL_8691c442_4_k_cu_14a77a5b_266054cuda3std6ranges3__45__cpo9iter_moveE)
_ZN40_INTERNAL_8691c442_4_k_cu_14a77a5b_266054cuda3std6ranges3__45__cpo9iter_moveE:
	.zero		1
	.type		_ZN40_INTERNAL_8691c442_4_k_cu_14a77a5b_266054cuda3std3__45__cpo5beginE,@object
	.size		_ZN40_INTERNAL_8691c442_4_k_cu_14a77a5b_266054cuda3std3__45__cpo5beginE,(_ZN40_INTERNAL_8691c442_4_k_cu_14a77a5b_266054cuda3std3__442_GLOBAL__N__8691c442_4_k_cu_14a77a5b_266056ignoreE - _ZN40_INTERNAL_8691c442_4_k_cu_14a77a5b_266054cuda3std3__45__cpo5beginE)
_ZN40_INTERNAL_8691c442_4_k_cu_14a77a5b_266054cuda3std3__45__cpo5beginE:
	.zero		1
	.type		_ZN40_INTERNAL_8691c442_4_k_cu_14a77a5b_266054cuda3std3__442_GLOBAL__N__8691c442_4_k_cu_14a77a5b_266056ignoreE,@object
	.size		_ZN40_INTERNAL_8691c442_4_k_cu_14a77a5b_266054cuda3std3__442_GLOBAL__N__8691c442_4_k_cu_14a77a5b_266056ignoreE,(_ZN40_INTERNAL_8691c442_4_k_cu_14a77a5b_266054cute7productE - _ZN40_INTERNAL_8691c442_4_k_cu_14a77a5b_266054cuda3std3__442_GLOBAL__N__8691c442_4_k_cu_14a77a5b_266056ignoreE)
_ZN40_INTERNAL_8691c442_4_k_cu_14a77a5b_266054cuda3std3__442_GLOBAL__N__8691c442_4_k_cu_14a77a5b_266056ignoreE:
	.zero		1
	.type		_ZN40_INTERNAL_8691c442_4_k_cu_14a77a5b_266054cute7productE,@object
	.size		_ZN40_INTERNAL_8691c442_4_k_cu_14a77a5b_266054cute7productE,(_ZN40_INTERNAL_8691c442_4_k_cu_14a77a5b_266054cuda3std3__45__cpo3endE - _ZN40_INTERNAL_8691c442_4_k_cu_14a77a5b_266054cute7productE)
_ZN40_INTERNAL_8691c442_4_k_cu_14a77a5b_266054cute7productE:
	.zero		1
	.type		_ZN40_INTERNAL_8691c442_4_k_cu_14a77a5b_266054cuda3std3__45__cpo3endE,@object
	.size		_ZN40_INTERNAL_8691c442_4_k_cu_14a77a5b_266054cuda3std3__45__cpo3endE,(_ZN40_INTERNAL_8691c442_4_k_cu_14a77a5b_266054cuda3std3__419piecewise_constructE - _ZN40_INTERNAL_8691c442_4_k_cu_14a77a5b_266054cuda3std3__45__cpo3endE)
_ZN40_INTERNAL_8691c442_4_k_cu_14a77a5b_266054cuda3std3__45__cpo3endE:
	.zero		1
	.type		_ZN40_INTERNAL_8691c442_4_k_cu_14a77a5b_266054cuda3std3__419piecewise_constructE,@object
	.size		_ZN40_INTERNAL_8691c442_4_k_cu_14a77a5b_266054cuda3std3__419piecewise_constructE,(_ZN40_INTERNAL_8691c442_4_k_cu_14a77a5b_266054cuda3std3__45__cpo4cendE - _ZN40_INTERNAL_8691c442_4_k_cu_14a77a5b_266054cuda3std3__419piecewise_constructE)
_ZN40_INTERNAL_8691c442_4_k_cu_14a77a5b_266054cuda3std3__419piecewise_constructE:
	.zero		1
	.type		_ZN40_INTERNAL_8691c442_4_k_cu_14a77a5b_266054cuda3std3__45__cpo4cendE,@object
	.size		_ZN40_INTERNAL_8691c442_4_k_cu_14a77a5b_266054cuda3std3__45__cpo4cendE,(_ZN40_INTERNAL_8691c442_4_k_cu_14a77a5b_266054cuda3std6ranges3__45__cpo4swapE - _ZN40_INTERNAL_8691c442_4_k_cu_14a77a5b_266054cuda3std3__45__cpo4cendE)
_ZN40_INTERNAL_8691c442_4_k_cu_14a77a5b_266054cuda3std3__45__cpo4cendE:
	.zero		1
	.type		_ZN40_INTERNAL_8691c442_4_k_cu_14a77a5b_266054cuda3std6ranges3__45__cpo4swapE,@object
	.size		_ZN40_INTERNAL_8691c442_4_k_cu_14a77a5b_266054cuda3std6ranges3__45__cpo4swapE,(.L_7 - _ZN40_INTERNAL_8691c442_4_k_cu_14a77a5b_266054cuda3std6ranges3__45__cpo4swapE)
_ZN40_INTERNAL_8691c442_4_k_cu_14a77a5b_266054cuda3std6ranges3__45__cpo4swapE:
	.zero		1
.L_7:


//--------------------- .nv.constant0._ZN7cutlass13device_kernelINS_4gemm6kernel13GemmUniversalIN4cute5tupleIJiiiiEEENS1_10collective13CollectiveMmaINS1_37MainloopSm90TmaGmmaWarpSpecializedFP8ILi4ENS5_IJNS4_1CILi1EEESB_SB_EEENS1_35KernelTmaWarpSpecializedCooperativeEEENS5_IJNSA_ILi128EEENSA_ILi256EEENSA_ILi32EEEEEENS_12float_e4m3_tENS5_IJlSB_lEEESJ_SK_NS4_8TiledMMAINS4_8MMA_AtomIJNS4_4SM904GMMA31MMA_64x256x32_F32E4M3E4M3_SS_TNILNSO_7ScaleInE1ELSQ_1EEEEEENS4_6LayoutINS5_IJNSA_ILi2EEESB_SB_EEENS5_IJSB_NSA_ILi0EEESW_EEEEENS5_IJNS4_10UnderscoreESZ_SZ_EEEEENS4_13SM90_TMA_LOADENS4_14ComposedLayoutINS4_7SwizzleILi1ELi4ELi3EEENS4_18smem_ptr_flag_bitsILi8EEENST_INS5_IJNSA_ILi8EEESH_EEENS5_IJSH_SB_EEEEEEEvNS4_8identityES12_S1C_vS1D_EENS_8epilogue10collective6detail29Sm90TmaWarpSpecializedAdapterINS1G_15DefaultEpilogueISJ_SK_SK_NS1F_6thread17LinearCombinationISJ_Li1EffLNS1K_9ScaleType4KindE0ELNS_15FloatRoundStyleE2ESJ_EENS1_15EpilogueDefaultEEEEEvvEEEEvNT_6ParamsE --------------------------
	.section	.nv.constant0._ZN7cutlass13device_kernelINS_4gemm6kernel13GemmUniversalIN4cute5tupleIJiiiiEEENS1_10collective13CollectiveMmaINS1_37MainloopSm90TmaGmmaWarpSpecializedFP8ILi4ENS5_IJNS4_1CILi1EEESB_SB_EEENS1_35KernelTmaWarpSpecializedCooperativeEEENS5_IJNSA_ILi128EEENSA_ILi256EEENSA_ILi32EEEEEENS_12float_e4m3_tENS5_IJlSB_lEEESJ_SK_NS4_8TiledMMAINS4_8MMA_AtomIJNS4_4SM904GMMA31MMA_64x256x32_F32E4M3E4M3_SS_TNILNSO_7ScaleInE1ELSQ_1EEEEEENS4_6LayoutINS5_IJNSA_ILi2EEESB_SB_EEENS5_IJSB_NSA_ILi0EEESW_EEEEENS5_IJNS4_10UnderscoreESZ_SZ_EEEEENS4_13SM90_TMA_LOADENS4_14ComposedLayoutINS4_7SwizzleILi1ELi4ELi3EEENS4_18smem_ptr_flag_bitsILi8EEENST_INS5_IJNSA_ILi8EEESH_EEENS5_IJSH_SB_EEEEEEEvNS4_8identityES12_S1C_vS1D_EENS_8epilogue10collective6detail29Sm90TmaWarpSpecializedAdapterINS1G_15DefaultEpilogueISJ_SK_SK_NS1F_6thread17LinearCombinationISJ_Li1EffLNS1K_9ScaleType4KindE0ELNS_15FloatRoundStyleE2ESJ_EENS1_15EpilogueDefaultEEEEEvvEEEEvNT_6ParamsE,"a",@progbits
	.sectionflags	@""
	.align	4
.nv.constant0._ZN7cutlass13device_kernelINS_4gemm6kernel13GemmUniversalIN4cute5tupleIJiiiiEEENS1_10collective13CollectiveMmaINS1_37MainloopSm90TmaGmmaWarpSpecializedFP8ILi4ENS5_IJNS4_1CILi1EEESB_SB_EEENS1_35KernelTmaWarpSpecializedCooperativeEEENS5_IJNSA_ILi128EEENSA_ILi256EEENSA_ILi32EEEEEENS_12float_e4m3_tENS5_IJlSB_lEEESJ_SK_NS4_8TiledMMAINS4_8MMA_AtomIJNS4_4SM904GMMA31MMA_64x256x32_F32E4M3E4M3_SS_TNILNSO_7ScaleInE1ELSQ_1EEEEEENS4_6LayoutINS5_IJNSA_ILi2EEESB_SB_EEENS5_IJSB_NSA_ILi0EEESW_EEEEENS5_IJNS4_10UnderscoreESZ_SZ_EEEEENS4_13SM90_TMA_LOADENS4_14ComposedLayoutINS4_7SwizzleILi1ELi4ELi3EEENS4_18smem_ptr_flag_bitsILi8EEENST_INS5_IJNSA_ILi8EEESH_EEENS5_IJSH_SB_EEEEEEEvNS4_8identityES12_S1C_vS1D_EENS_8epilogue10collective6detail29Sm90TmaWarpSpecializedAdapterINS1G_15DefaultEpilogueISJ_SK_SK_NS1F_6thread17LinearCombinationISJ_Li1EffLNS1K_9ScaleType4KindE0ELNS_15FloatRoundStyleE2ESJ_EENS1_15EpilogueDefaultEEEEEvvEEEEvNT_6ParamsE:
	.zero		1664


//--------------------- SYMBOLS --------------------------

	.type		.nv.reservedSmem.offset0,@object
	.size		.nv.reservedSmem.offset0,0x4
